	.target	sm_100a

	.elftype	@"ET_EXEC"


//--------------------- .note.nv.tkinfo           --------------------------
	.section	.note.nv.tkinfo,"",@"SHT_NOTE"
	.sectionflags	@"SHF_NOTE_NV_TKINFO"
	.tkinfo
        /*0018*/ 	.word	0x00000081
        /*0030*/ 	.string	""
        /*0030*/ 	.string	"ptxas-blackwell"
        /*0030*/ 	.string	"Cuda compilation tools, release 12.9, V12.9.86"
        /*0030*/ 	.string	"Build cuda_12.9.r12.9/compiler.36037853_0"
        /*0030*/ 	.string	"-v  -suppress-debug-info  -lineinfo  -arch sm_100a "



//--------------------- .note.nv.cuver            --------------------------
	.section	.note.nv.cuver,"",@"SHT_NOTE"
	.sectionflags	@"SHF_NOTE_NV_CUVER"
        /*0018*/ 	.short	0x0001
        /*001a*/ 	.short	0x0064
        /*001c*/ 	.short	0x0001
        /*001e*/ 	.short	0x0000
        /*0020*/ 	.short	0x0001
        /*0022*/ 	.short	0x0000


//--------------------- .nv.info                  --------------------------
	.section	.nv.info,"",@"SHT_CUDA_INFO"
	.align	4


	//----- nvinfo : EIATTR_REGCOUNT
	.align		4
        /*0000*/ 	.byte	0x04, 0x2f
        /*0002*/ 	.short	(.L_4 - .L_3)
	.align		4
.L_3:
        /*0004*/ 	.word	index@(gluon_tcgen05)
        /*0008*/ 	.word	0x00000047


	//----- nvinfo : EIATTR_FRAME_SIZE
	.align		4
.L_4:
        /*000c*/ 	.byte	0x04, 0x11
        /*000e*/ 	.short	(.L_6 - .L_5)
	.align		4
.L_5:
        /*0010*/ 	.word	index@($__internal_2_$__cuda_sm10x_tcgen05_guardrail_trap_unallocated_columns_being_dealloced)
        /*0014*/ 	.word	0x00000000


	//----- nvinfo : EIATTR_FRAME_SIZE
	.align		4
.L_6:
        /*0018*/ 	.byte	0x04, 0x11
        /*001a*/ 	.short	(.L_8 - .L_7)
	.align		4
.L_7:
        /*001c*/ 	.word	index@($__internal_1_$__cuda_sm10x_tcgen05_guardrail_trap_phase_invalid_during_alloc)
        /*0020*/ 	.word	0x00000000


	//----- nvinfo : EIATTR_FRAME_SIZE
	.align		4
.L_8:
        /*0024*/ 	.byte	0x04, 0x11
        /*0026*/ 	.short	(.L_10 - .L_9)
	.align		4
.L_9:
        /*0028*/ 	.word	index@($__internal_0_$__cuda_sm10x_tcgen05_guardrail_trap_col_being_dealloced_not_returned_by_alloc)
        /*002c*/ 	.word	0x00000000


	//----- nvinfo : EIATTR_FRAME_SIZE
	.align		4
.L_10:
        /*0030*/ 	.byte	0x04, 0x11
        /*0032*/ 	.short	(.L_12 - .L_11)
	.align		4
.L_11:
        /*0034*/ 	.word	index@(gluon_tcgen05)
        /*0038*/ 	.word	0x00000000


	//----- nvinfo : EIATTR_MIN_STACK_SIZE
	.align		4
.L_12:
        /*003c*/ 	.byte	0x04, 0x12
        /*003e*/ 	.short	(.L_14 - .L_13)
	.align		4
.L_13:
        /*0040*/ 	.word	index@(gluon_tcgen05)
        /*0044*/ 	.word	0x00000000
.L_14:


//--------------------- .nv.info.gluon_tcgen05    --------------------------
	.section	.nv.info.gluon_tcgen05,"",@"SHT_CUDA_INFO"
	.sectionflags	@""
	.align	4


	//----- nvinfo : EIATTR_CUDA_API_VERSION
	.align		4
        /*0000*/ 	.byte	0x04, 0x37
        /*0002*/ 	.short	(.L_16 - .L_15)
.L_15:
        /*0004*/ 	.word	0x00000081


	//----- nvinfo : EIATTR_KPARAM_INFO
	.align		4
.L_16:
        /*0008*/ 	.byte	0x04, 0x17
        /*000a*/ 	.short	(.L_18 - .L_17)
.L_17:
        /*000c*/ 	.word	0x00000000
        /*0010*/ 	.short	0x000a
        /*0012*/ 	.short	0x0048
        /*0014*/ 	.byte	0x00, 0xf4, 0x21, 0x00


	//----- nvinfo : EIATTR_KPARAM_INFO
	.align		4
.L_18:
        /*0018*/ 	.byte	0x04, 0x17
        /*001a*/ 	.short	(.L_20 - .L_19)
.L_19:
        /*001c*/ 	.word	0x00000000
        /*0020*/ 	.short	0x0009
        /*0022*/ 	.short	0x0040
        /*0024*/ 	.byte	0x00, 0xf4, 0x21, 0x00


	//----- nvinfo : EIATTR_KPARAM_INFO
	.align		4
.L_20:
        /*0028*/ 	.byte	0x04, 0x17
        /*002a*/ 	.short	(.L_22 - .L_21)
.L_21:
        /*002c*/ 	.word	0x00000000
        /*0030*/ 	.short	0x0008
        /*0032*/ 	.short	0x0038
        /*0034*/ 	.byte	0x00, 0xf0, 0x21, 0x00


	//----- nvinfo : EIATTR_KPARAM_INFO
	.align		4
.L_22:
        /*0038*/ 	.byte	0x04, 0x17
        /*003a*/ 	.short	(.L_24 - .L_23)
.L_23:
        /*003c*/ 	.word	0x00000000
        /*0040*/ 	.short	0x0007
        /*0042*/ 	.short	0x0030
        /*0044*/ 	.byte	0x00, 0xf0, 0x21, 0x00


	//----- nvinfo : EIATTR_KPARAM_INFO
	.align		4
.L_24:
        /*0048*/ 	.byte	0x04, 0x17
        /*004a*/ 	.short	(.L_26 - .L_25)
.L_25:
        /*004c*/ 	.word	0x00000000
        /*0050*/ 	.short	0x0006
        /*0052*/ 	.short	0x0028
        /*0054*/ 	.byte	0x00, 0xf0, 0x21, 0x00


	//----- nvinfo : EIATTR_KPARAM_INFO
	.align		4
.L_26:
        /*0058*/ 	.byte	0x04, 0x17
        /*005a*/ 	.short	(.L_28 - .L_27)
.L_27:
        /*005c*/ 	.word	0x00000000
        /*0060*/ 	.short	0x0005
        /*0062*/ 	.short	0x0020
        /*0064*/ 	.byte	0x00, 0xf0, 0x11, 0x00


	//----- nvinfo : EIATTR_KPARAM_INFO
	.align		4
.L_28:
        /*0068*/ 	.byte	0x04, 0x17
        /*006a*/ 	.short	(.L_30 - .L_29)
.L_29:
        /*006c*/ 	.word	0x00000000
        /*0070*/ 	.short	0x0004
        /*0072*/ 	.short	0x001c
        /*0074*/ 	.byte	0x00, 0xf0, 0x11, 0x00


	//----- nvinfo : EIATTR_KPARAM_INFO
	.align		4
.L_30:
        /*0078*/ 	.byte	0x04, 0x17
        /*007a*/ 	.short	(.L_32 - .L_31)
.L_31:
        /*007c*/ 	.word	0x00000000
        /*0080*/ 	.short	0x0003
        /*0082*/ 	.short	0x0018
        /*0084*/ 	.byte	0x00, 0xf0, 0x11, 0x00


	//----- nvinfo : EIATTR_KPARAM_INFO
	.align		4
.L_32:
        /*0088*/ 	.byte	0x04, 0x17
        /*008a*/ 	.short	(.L_34 - .L_33)
.L_33:
        /*008c*/ 	.word	0x00000000
        /*0090*/ 	.short	0x0002
        /*0092*/ 	.short	0x0010
        /*0094*/ 	.byte	0x00, 0xf4, 0x21, 0x00


	//----- nvinfo : EIATTR_KPARAM_INFO
	.align		4
.L_34:
        /*0098*/ 	.byte	0x04, 0x17
        /*009a*/ 	.short	(.L_36 - .L_35)
.L_35:
        /*009c*/ 	.word	0x00000000
        /*00a0*/ 	.short	0x0001
        /*00a2*/ 	.short	0x0008
        /*00a4*/ 	.byte	0x00, 0xf4, 0x21, 0x00


	//----- nvinfo : EIATTR_KPARAM_INFO
	.align		4
.L_36:
        /*00a8*/ 	.byte	0x04, 0x17
        /*00aa*/ 	.short	(.L_38 - .L_37)
.L_37:
        /*00ac*/ 	.word	0x00000000
        /*00b0*/ 	.short	0x0000
        /*00b2*/ 	.short	0x0000
        /*00b4*/ 	.byte	0x00, 0xf4, 0x21, 0x00


	//----- nvinfo : EIATTR_AT_ENTRY_FRAGMENTS
	.align		4
.L_38:
        /*00b8*/ 	.byte	0x04, 0x4f
        /*00ba*/ 	.short	(.L_40 - .L_39)


	//   ....[0]....
.L_39:
        /*00bc*/ 	.word	0x00000004


	//----- nvinfo : EIATTR_RESERVED_SMEM_USED
	.align		4
.L_40:
        /*00c0*/ 	.byte	0x01, 0x41
	.zero		2


	//----- nvinfo : EIATTR_SPARSE_MMA_MASK
	.align		4
        /*00c4*/ 	.byte	0x03, 0x50
        /*00c6*/ 	.short	0x0000


	//----- nvinfo : EIATTR_TCGEN05_1CTA_USED
	.align		4
        /*00c8*/ 	.byte	0x01, 0x51
	.zero		2


	//----- nvinfo : EIATTR_MAXREG_COUNT
	.align		4
        /*00cc*/ 	.byte	0x03, 0x1b
        /*00ce*/ 	.short	0x00ff


	//----- nvinfo : EIATTR_NUM_BARRIERS
	.align		4
        /*00d0*/ 	.byte	0x02, 0x4c
        /*00d2*/ 	.byte	0x01
	.zero		1


	//----- nvinfo : EIATTR_INT_WARP_WIDE_INSTR_OFFSETS
	.align		4
        /*00d4*/ 	.byte	0x04, 0x31
        /*00d6*/ 	.short	(.L_42 - .L_41)


	//   ....[0]....
.L_41:
        /*00d8*/ 	.word	0x00001730


	//   ....[1]....
        /*00dc*/ 	.word	0x00001750


	//   ....[2]....
        /*00e0*/ 	.word	0x000017c0


	//   ....[3]....
        /*00e4*/ 	.word	0x000018e0


	//   ....[4]....
        /*00e8*/ 	.word	0x000018f0


	//   ....[5]....
        /*00ec*/ 	.word	0x00001910


	//   ....[6]....
        /*00f0*/ 	.word	0x00001980


	//   ....[7]....
        /*00f4*/ 	.word	0x00001c10


	//   ....[8]....
        /*00f8*/ 	.word	0x00001c20


	//   ....[9]....
        /*00fc*/ 	.word	0x00001d70


	//   ....[10]....
        /*0100*/ 	.word	0x00001d80


	//   ....[11]....
        /*0104*/ 	.word	0x00001dc0


	//   ....[12]....
        /*0108*/ 	.word	0x00001e00


	//   ....[13]....
        /*010c*/ 	.word	0x00001fa0


	//   ....[14]....
        /*0110*/ 	.word	0x00001fb0


	//   ....[15]....
        /*0114*/ 	.word	0x00002220


	//   ....[16]....
        /*0118*/ 	.word	0x00002230


	//   ....[17]....
        /*011c*/ 	.word	0x00002720


	//   ....[18]....
        /*0120*/ 	.word	0x00002770


	//----- nvinfo : EIATTR_COOP_GROUP_MASK_REGIDS
	.align		4
.L_42:
        /*0124*/ 	.byte	0x04, 0x29
        /*0126*/ 	.short	(.L_44 - .L_43)


	//   ....[0]....
.L_43:
        /*0128*/ 	.word	0xffffffff


	//   ....[1]....
        /*012c*/ 	.word	0xffffffff


	//   ....[2]....
        /*0130*/ 	.word	0xffffffff


	//   ....[3]....
        /*0134*/ 	.word	0xffffffff


	//   ....[4]....
        /*0138*/ 	.word	0xffffffff


	//   ....[5]....
        /*013c*/ 	.word	0xffffffff


	//   ....[6]....
        /*0140*/ 	.word	0xffffffff


	//   ....[7]....
        /*0144*/ 	.word	0xffffffff


	//   ....[8]....
        /*0148*/ 	.word	0xffffffff


	//   ....[9]....
        /*014c*/ 	.word	0xffffffff


	//----- nvinfo : EIATTR_COOP_GROUP_INSTR_OFFSETS
	.align		4
.L_44:
        /*0150*/ 	.byte	0x04, 0x28
        /*0152*/ 	.short	(.L_46 - .L_45)


	//   ....[0]....
.L_45:
        /*0154*/ 	.word	0x00000050


	//   ....[1]....
        /*0158*/ 	.word	0x00000310


	//   ....[2]....
        /*015c*/ 	.word	0x00000500


	//   ....[3]....
        /*0160*/ 	.word	0x000009c0


	//   ....[4]....
        /*0164*/ 	.word	0x00000b00


	//   ....[5]....
        /*0168*/ 	.word	0x00000fb0


	//   ....[6]....
        /*016c*/ 	.word	0x000010f0


	//   ....[7]....
        /*0170*/ 	.word	0x000015e0


	//   ....[8]....
        /*0174*/ 	.word	0x000025b0


	//   ....[9]....
        /*0178*/ 	.word	0x00002820


	//----- nvinfo : EIATTR_VRC_CTA_INIT_COUNT
	.align		4
.L_46:
        /*017c*/ 	.byte	0x02, 0x4a
        /*017e*/ 	.byte	0x80
	.zero		1


	//----- nvinfo : EIATTR_MBARRIER_INSTR_OFFSETS
	.align		4
        /*0180*/ 	.byte	0x04, 0x39
        /*0182*/ 	.short	(.L_48 - .L_47)


	//   ....[0]....
.L_47:
        /*0184*/ 	.word	0x000017e0
        /*0188*/ 	.word	0x000000ff
        /*018c*/ 	.word	0x00006000
        /*0190*/ 	.short	0x0100
        /*0192*/ 	.byte	0x0a
	.zero		1


	//   ....[1]....
        /*0194*/ 	.word	0x00001800
        /*0198*/ 	.word	0x000000ff
        /*019c*/ 	.word	0x00006010
        /*01a0*/ 	.short	0x0100
        /*01a2*/ 	.byte	0x0a
	.zero		1


	//   ....[2]....
        /*01a4*/ 	.word	0x00001ad0
        /*01a8*/ 	.word	0x000000ff
        /*01ac*/ 	.word	0x00006000
        /*01b0*/ 	.short	0x010a
        /*01b2*/ 	.byte	0x0a
	.zero		1


	//   ....[3]....
        /*01b4*/ 	.word	0x00001c70
        /*01b8*/ 	.word	0x000000ff
        /*01bc*/ 	.word	0x00006010
        /*01c0*/ 	.short	0x010a
        /*01c2*/ 	.byte	0x0a
	.zero		1


	//   ....[4]....
        /*01c4*/ 	.word	0x00001e80
        /*01c8*/ 	.word	0x000000ff
        /*01cc*/ 	.word	0x00006000
        /*01d0*/ 	.short	0x010a
        /*01d2*/ 	.byte	0x0a
	.zero		1


	//   ....[5]....
        /*01d4*/ 	.word	0x00001ff0
        /*01d8*/ 	.word	0x000000ff
        /*01dc*/ 	.word	0x00006010
        /*01e0*/ 	.short	0x010a
        /*01e2*/ 	.byte	0x0a
	.zero		1


	//   ....[6]....
        /*01e4*/ 	.word	0x00002080
        /*01e8*/ 	.word	0x000000ff
        /*01ec*/ 	.word	0x00006000
        /*01f0*/ 	.short	0x0108
        /*01f2*/ 	.byte	0x0a
	.zero		1


	//   ....[7]....
        /*01f4*/ 	.word	0x00002090
        /*01f8*/ 	.word	0x000000ff
        /*01fc*/ 	.word	0x00006010
        /*0200*/ 	.short	0x0108
        /*0202*/ 	.byte	0x0a
	.zero		1


	//   ....[8]....
        /*0204*/ 	.word	0x00002840
        /*0208*/ 	.word	0x000000ff
        /*020c*/ 	.word	0x00006000
        /*0210*/ 	.short	0x010a
        /*0212*/ 	.byte	0x0a
	.zero		1


	//   ....[9]....
        /*0214*/ 	.word	0x00002870
        /*0218*/ 	.word	0x000000ff
        /*021c*/ 	.word	0x00006010
        /*0220*/ 	.short	0x010a
        /*0222*/ 	.byte	0x0a
	.zero		1


	//   ....[10]....
        /*0224*/ 	.word	0x000028a0
        /*0228*/ 	.word	0x000000ff
        /*022c*/ 	.word	0x00006000
        /*0230*/ 	.short	0x010a
        /*0232*/ 	.byte	0x0a
	.zero		1


	//   ....[11]....
        /*0234*/ 	.word	0x000028d0
        /*0238*/ 	.word	0x000000ff
        /*023c*/ 	.word	0x00006010
        /*0240*/ 	.short	0x010a
        /*0242*/ 	.byte	0x0a
	.zero		1


	//----- nvinfo : EIATTR_NUM_MBARRIERS
	.align		4
.L_48:
        /*0244*/ 	.byte	0x03, 0x38
        /*0246*/ 	.short	0x0002


	//----- nvinfo : EIATTR_EXIT_INSTR_OFFSETS
	.align		4
        /*0248*/ 	.byte	0x04, 0x1c
        /*024a*/ 	.short	(.L_50 - .L_49)


	//   ....[0]....
.L_49:
        /*024c*/ 	.word	0x00002830


	//----- nvinfo : EIATTR_REQNTID
	.align		4
.L_50:
        /*0250*/ 	.byte	0x04, 0x10
        /*0252*/ 	.short	(.L_52 - .L_51)
.L_51:
        /*0254*/ 	.word	0x00000080
        /*0258*/ 	.word	0x00000001
        /*025c*/ 	.word	0x00000001


	//----- nvinfo : EIATTR_CRS_STACK_SIZE
	.align		4
.L_52:
        /*0260*/ 	.byte	0x04, 0x1e
        /*0262*/ 	.short	(.L_54 - .L_53)
.L_53:
        /*0264*/ 	.word	0x00000000


	//----- nvinfo : EIATTR_CBANK_PARAM_SIZE
	.align		4
.L_54:
        /*0268*/ 	.byte	0x03, 0x19
        /*026a*/ 	.short	0x0050


	//----- nvinfo : EIATTR_PARAM_CBANK
	.align		4
        /*026c*/ 	.byte	0x04, 0x0a
        /*026e*/ 	.short	(.L_56 - .L_55)
	.align		4
.L_55:
        /*0270*/ 	.word	index@(.nv.constant0.gluon_tcgen05)
        /*0274*/ 	.short	0x0380
        /*0276*/ 	.short	0x0050


	//----- nvinfo : EIATTR_SW_WAR
	.align		4
.L_56:
        /*0278*/ 	.byte	0x04, 0x36
        /*027a*/ 	.short	(.L_58 - .L_57)
.L_57:
        /*027c*/ 	.word	0x00000008
.L_58:


//--------------------- .nv.compat                --------------------------
	.section	.nv.compat,"",@"SHT_CUDA_COMPAT_INFO"
	.align	4
        /*0000*/ 	.byte	0x02, 0x02, 0x02, 0x00, 0x02, 0x05, 0x05, 0x00, 0x02, 0x03, 0x03, 0x00, 0x02, 0x06, 0x01, 0x00


//--------------------- .nv.callgraph             --------------------------
	.section	.nv.callgraph,"",@"SHT_CUDA_CALLGRAPH"
	.align	4
	.sectionentsize	8
	.align		4
        /*0000*/ 	.word	0x00000000
	.align		4
        /*0004*/ 	.word	0xffffffff
	.align		4
        /*0008*/ 	.word	0x00000000
	.align		4
        /*000c*/ 	.word	0xfffffffe
	.align		4
        /*0010*/ 	.word	0x00000000
	.align		4
        /*0014*/ 	.word	0xfffffffd
	.align		4
        /*0018*/ 	.word	0x00000000
	.align		4
        /*001c*/ 	.word	0xfffffffc


//--------------------- .text.gluon_tcgen05       --------------------------
	.section	.text.gluon_tcgen05,"ax",@progbits
	.align	128
        .global         gluon_tcgen05
        .type           gluon_tcgen05,@function
        .size           gluon_tcgen05,(.L_x_73 - gluon_tcgen05)
        .other          gluon_tcgen05,@"STO_CUDA_ENTRY STV_DEFAULT"
gluon_tcgen05:
.text.gluon_tcgen05:
[----:B------:R-:W1:Y:S01]  /*0000*/  LDC R1, c[0x0][0x37c] ;  /* 0x0000df00ff017b82 */ /* 0x000e620000000800 */
[----:B------:R-:W2:Y:S02]  /*0010*/  S2R R0, SR_TID.X ;  /* 0x0000000000007919 */ /* 0x000ea40000002100 */
[----:B--2---:R-:W-:-:S13]  /*0020*/  ISETP.GE.U32.AND P2, PT, R0, 0x20, PT ;  /* 0x000000200000780c */ /* 0x004fda0003f46070 */
[----:B------:R-:W-:Y:S05]  /*0030*/  @P2 BRA `(.L_x_0) ;  /* 0x0000000000b82947 */ /* 0x000fea0003800000 */
[----:B------:R-:W2:Y:S01]  /*0040*/  S2UR UR6, SR_CgaCtaId ;  /* 0x00000000000679c3 */ /* 0x000ea20000008800 */
[----:B------:R-:W-:Y:S01]  /*0050*/  NOP ;  /* 0x0000000000007918 */ /* 0x000fe20000000000 */
[----:B------:R-:W-:Y:S02]  /*0060*/  UMOV UR4, 0x40 ;  /* 0x0000004000047882 */ /* 0x000fe40000000000 */
[----:B--2---:R-:W-:-:S09]  /*0070*/  ULEA UR4, UR6, UR4, 0x18 ;  /* 0x0000000406047291 */ /* 0x004fd2000f8ec0ff */
[----:B------:R-:W2:Y:S01]  /*0080*/  LDS.U8 R2, [UR4] ;  /* 0x00000004ff027984 */ /* 0x000ea20008000000 */
[----:B------:R-:W-:Y:S02]  /*0090*/  UMOV UR4, 0x400 ;  /* 0x0000040000047882 */ /* 0x000fe40000000000 */
[----:B------:R-:W-:Y:S01]  /*00a0*/  ULEA UR4, UR6, UR4, 0x18 ;  /* 0x0000000406047291 */ /* 0x000fe2000f8ec0ff */
[----:B--2---:R-:W-:-:S13]  /*00b0*/  ISETP.NE.AND P0, PT, R2, RZ, PT ;  /* 0x000000ff0200720c */ /* 0x004fda0003f05270 */
[----:B------:R-:W-:Y:S05]  /*00c0*/  @P0 BRA `(.L_x_1) ;  /* 0x00000000007c0947 */ /* 0x000fea0003800000 */
[----:B------:R-:W-:-:S13]  /*00d0*/  ELECT P0, URZ, PT ;  /* 0x0000000000ff782f */ /* 0x000fda0003800000 */
[----:B------:R-:W-:Y:S05]  /*00e0*/  @!P0 BRA `(.L_x_2) ;  /* 0x0000000000848947 */ /* 0x000fea0003800000 */
[----:B------:R-:W-:Y:S01]  /*00f0*/  UMOV UR5, 0x4 ;  /* 0x0000000400057882 */ /* 0x000fe20000000000 */
[----:B------:R-:W-:Y:S02]  /*0100*/  IMAD.MOV.U32 R5, RZ, RZ, 0x1 ;  /* 0x00000001ff057424 */ /* 0x000fe400078e00ff */
[----:B------:R-:W-:Y:S02]  /*0110*/  IMAD.MOV.U32 R3, RZ, RZ, 0xf ;  /* 0x0000000fff037424 */ /* 0x000fe400078e00ff */
[----:B------:R-:W-:Y:S04]  /*0120*/  DEPBAR.LE SB2, 0x36 ;  /* 0x0000ad800000791a */ /* 0x000fe80000000000 */
[----:B------:R-:W2:Y:S02]  /*0130*/  UTCATOMSWS.FIND_AND_SET.ALIGN UP0, UR5, UR5 ;  /* 0x00000005000575e3 */ /* 0x000ea40008000800 */
[----:B--2---:R-:W-:-:S04]  /*0140*/  PLOP3.LUT P0, PT, PT, PT, UP0, 0x80, 0x8 ;  /* 0x000000000008781c */ /* 0x004fc80003f0f008 */
[----:B------:R-:W-:-:S04]  /*0150*/  SEL R2, RZ, 0xffffffff, !P0 ;  /* 0xffffffffff027807 */ /* 0x000fc80004000000 */
[----:B------:R-:W-:Y:S01]  /*0160*/  ISETP.NE.AND P0, PT, R2, RZ, PT ;  /* 0x000000ff0200720c */ /* 0x000fe20003f05270 */
[----:B------:R-:W-:-:S12]  /*0170*/  IMAD.U32 R2, RZ, RZ, UR5 ;  /* 0x00000005ff027e24 */ /* 0x000fd8000f8e00ff */
[----:B------:R-:W-:Y:S05]  /*0180*/  @P0 BRA `(.L_x_3) ;  /* 0x0000000000240947 */ /* 0x000fea0003800000 */
.L_x_4:
[----:B------:R-:W-:Y:S05]  /*0190*/  NANOSLEEP 0x64 ;  /* 0x000000640000795d */ /* 0x000fea0003800000 */
[----:B------:R-:W-:-:S05]  /*01a0*/  UMOV UR5, 0x4 ;  /* 0x0000000400057882 */ /* 0x000fca0000000000 */
[----:B------:R-:W-:Y:S04]  /*01b0*/  DEPBAR.LE SB2, 0x36 ;  /* 0x0000ad800000791a */ /* 0x000fe80000000000 */
[----:B------:R-:W2:Y:S02]  /*01c0*/  UTCATOMSWS.FIND_AND_SET.ALIGN UP0, UR5, UR5 ;  /* 0x00000005000575e3 */ /* 0x000ea40008000800 */
[----:B--2---:R-:W-:-:S04]  /*01d0*/  PLOP3.LUT P0, PT, PT, PT, UP0, 0x80, 0x8 ;  /* 0x000000000008781c */ /* 0x004fc80003f0f008 */
[----:B------:R-:W-:-:S04]  /*01e0*/  SEL R2, RZ, 0xffffffff, !P0 ;  /* 0xffffffffff027807 */ /* 0x000fc80004000000 */
[----:B------:R-:W-:Y:S01]  /*01f0*/  ISETP.NE.AND P0, PT, R2, RZ, PT ;  /* 0x000000ff0200720c */ /* 0x000fe20003f05270 */
[----:B------:R-:W-:-:S12]  /*0200*/  IMAD.U32 R2, RZ, RZ, UR5 ;  /* 0x00000005ff027e24 */ /* 0x000fd8000f8e00ff */
[----:B------:R-:W-:Y:S05]  /*0210*/  @!P0 BRA `(.L_x_4) ;  /* 0xfffffffc00dc8947 */ /* 0x000fea000383ffff */
.L_x_3:
[C---:B------:R-:W-:Y:S01]  /*0220*/  VIADD R4, R2.reuse, 0x10 ;  /* 0x0000001002047836 */ /* 0x040fe20000000000 */
[----:B------:R-:W-:Y:S01]  /*0230*/  UMOV UR5, 0x50 ;  /* 0x0000005000057882 */ /* 0x000fe20000000000 */
[----:B------:R-:W-:Y:S01]  /*0240*/  SHF.L.U32 R3, R3, R2, RZ ;  /* 0x0000000203037219 */ /* 0x000fe200000006ff */
[----:B------:R-:W-:Y:S01]  /*0250*/  ULEA UR5, UR6, UR5, 0x18 ;  /* 0x0000000506057291 */ /* 0x000fe2000f8ec0ff */
[----:B------:R-:W-:Y:S01]  /*0260*/  IMAD.SHL.U32 R2, R2, 0x20, RZ ;  /* 0x0000002002027824 */ /* 0x000fe200078e00ff */
[----:B------:R-:W-:-:S04]  /*0270*/  SHF.L.U32 R4, R5, R4, RZ ;  /* 0x0000000405047219 */ /* 0x000fc800000006ff */
[----:B------:R-:W-:-:S05]  /*0280*/  LOP3.LUT R3, R4, R3, RZ, 0xfc, !PT ;  /* 0x0000000304037212 */ /* 0x000fca00078efcff */
[----:B------:R2:W-:Y:S04]  /*0290*/  ATOMS.OR RZ, [UR5], R3 ;  /* 0x00000003ffff798c */ /* 0x0005e8000b000005 */
[----:B------:R2:W-:Y:S01]  /*02a0*/  STS [UR4], R2 ;  /* 0x00000002ff007988 */ /* 0x0005e20008000804 */
[----:B------:R-:W-:Y:S05]  /*02b0*/  BRA `(.L_x_2) ;  /* 0x0000000000107947 */ /* 0x000fea0003800000 */
.L_x_1:
[----:B------:R-:W-:Y:S01]  /*02c0*/  IMAD.MOV.U32 R3, RZ, RZ, -0x1 ;  /* 0xffffffffff037424 */ /* 0x000fe200078e00ff */
[----:B------:R-:W-:-:S04]  /*02d0*/  MOV R2, 0x300 ;  /* 0x0000030000027802 */ /* 0x000fc80000000f00 */
[----:B------:R2:W-:Y:S03]  /*02e0*/  STS [UR4], R3 ;  /* 0x00000003ff007988 */ /* 0x0005e60008000804 */
[----:B-12---:R-:W-:Y:S05]  /*02f0*/  CALL.REL.NOINC `($__internal_1_$__cuda_sm10x_tcgen05_guardrail_trap_phase_invalid_during_alloc) ;  /* 0x00000024008c7944 */ /* 0x006fea0003c00000 */
.L_x_2:
[----:B------:R-:W-:Y:S05]  /*0300*/  WARPSYNC.ALL ;  /* 0x0000000000007948 */ /* 0x000fea0003800000 */
[----:B------:R-:W-:Y:S01]  /*0310*/  NOP ;  /* 0x0000000000007918 */ /* 0x000fe20000000000 */
.L_x_0:
[----:B------:R-:W3:Y:S08]  /*0320*/  S2UR UR4, SR_CgaCtaId ;  /* 0x00000000000479c3 */ /* 0x000ef00000008800 */
[----:B------:R-:W-:Y:S01]  /*0330*/  BAR.SYNC.DEFER_BLOCKING 0x0 ;  /* 0x0000000000007b1d */ /* 0x000fe20000010000 */
[----:B------:R-:W-:-:S05]  /*0340*/  LOP3.LUT R68, R0, 0x7f, RZ, 0xc0, !PT ;  /* 0x0000007f00447812 */ /* 0x000fca00078ec0ff */
[----:B------:R-:W-:Y:S02]  /*0350*/  UMOV UR10, 0x400 ;  /* 0x00000400000a7882 */ /* 0x000fe40000000000 */
[----:B--2---:R-:W2:Y:S08]  /*0360*/  LDC R3, c[0x0][0x398] ;  /* 0x0000e600ff037b82 */ /* 0x004eb00000000800 */
[----:B------:R-:W4:Y:S01]  /*0370*/  LDC R12, c[0x0][0x3a0] ;  /* 0x0000e800ff0c7b82 */ /* 0x000f220000000800 */
[----:B---3--:R-:W-:-:S07]  /*0380*/  ULEA UR10, UR4, UR10, 0x18 ;  /* 0x0000000a040a7291 */ /* 0x008fce000f8ec0ff */
[----:B------:R-:W3:Y:S02]  /*0390*/  S2UR UR11, SR_CTAID.Y ;  /* 0x00000000000b79c3 */ /* 0x000ee40000002600 */
[----:B------:R-:W5:Y:S06]  /*03a0*/  LDS R4, [UR10] ;  /* 0x0000000aff047984 */ /* 0x000f6c0008000800 */
[----:B------:R-:W-:Y:S06]  /*03b0*/  BAR.SYNC.DEFER_BLOCKING 0x0 ;  /* 0x0000000000007b1d */ /* 0x000fec0000010000 */
[----:B------:R-:W-:Y:S05]  /*03c0*/  @P2 BRA `(.L_x_5) ;  /* 0x0000000000182947 */ /* 0x000fea0003800000 */
[----:B------:R-:W-:Y:S01]  /*03d0*/  ELECT P0, URZ, PT ;  /* 0x0000000000ff782f */ /* 0x000fe20003800000 */
[----:B------:R-:W-:Y:S01]  /*03e0*/  IMAD.MOV.U32 R2, RZ, RZ, 0x1 ;  /* 0x00000001ff027424 */ /* 0x000fe200078e00ff */
[----:B------:R-:W-:Y:S01]  /*03f0*/  UMOV UR5, 0x40 ;  /* 0x0000004000057882 */ /* 0x000fe20000000000 */
[----:B------:R-:W-:Y:S01]  /*0400*/  UVIRTCOUNT.DEALLOC.SMPOOL 0x80 ;  /* 0x000000800000784c */ /* 0x000fe20000000000 */
[----:B------:R-:W-:-:S09]  /*0410*/  ULEA UR5, UR4, UR5, 0x18 ;  /* 0x0000000504057291 */ /* 0x000fd2000f8ec0ff */
[----:B------:R5:W-:Y:S03]  /*0420*/  @P0 STS.U8 [UR5], R2 ;  /* 0x00000002ff000988 */ /* 0x000be60008000005 */
.L_x_5:
[----:B------:R-:W5:Y:S01]  /*0430*/  S2UR UR4, SR_CTAID.Z ;  /* 0x00000000000479c3 */ /* 0x000f620000002700 */
[----:B------:R-:W4:Y:S01]  /*0440*/  LDCU UR5, c[0x0][0x370] ;  /* 0x00006e00ff0577ac */ /* 0x000f220008000800 */
[C---:B------:R-:W-:Y:S01]  /*0450*/  ISETP.GE.U32.AND P0, PT, R68.reuse, 0x20, PT ;  /* 0x000000204400780c */ /* 0x040fe20003f06070 */
[----:B--2--5:R-:W-:Y:S01]  /*0460*/  VIADD R2, R3, 0xffffffff ;  /* 0xffffffff03027836 */ /* 0x024fe20000000000 */
[C---:B------:R-:W-:Y:S01]  /*0470*/  ISETP.NE.U32.AND P3, PT, R68.reuse, RZ, PT ;  /* 0x000000ff4400720c */ /* 0x040fe20003f65070 */
[----:B------:R-:W2:Y:S01]  /*0480*/  LDCU UR6, c[0x0][0x374] ;  /* 0x00006e80ff0677ac */ /* 0x000ea20008000800 */
[----:B------:R-:W-:Y:S01]  /*0490*/  LEA R13, R68, UR10, 0x2 ;  /* 0x0000000a440d7c11 */ /* 0x000fe2000f8e10ff */
[----:B----4-:R-:W-:Y:S01]  /*04a0*/  VIADD R10, R12, 0xffffffff ;  /* 0xffffffff0c0a7836 */ /* 0x010fe20000000000 */
[----:B------:R-:W4:Y:S01]  /*04b0*/  S2UR UR27, SR_CTAID.X ;  /* 0x00000000001b79c3 */ /* 0x000f220000002500 */
[----:B------:R-:W5:Y:S01]  /*04c0*/  LDCU.64 UR12, c[0x0][0x3c0] ;  /* 0x00007800ff0c77ac */ /* 0x000f620008000a00 */
[----:B------:R-:W-:Y:S01]  /*04d0*/  R2UR UR32, R4 ;  /* 0x00000000042072ca */ /* 0x000fe200000e0000 */
[----:B------:R-:W-:Y:S04]  /*04e0*/  BSSY.RECONVERGENT B0, `(.L_x_6) ;  /* 0x0000011000007945 */ /* 0x000fe80003800200 */
[----:B------:R3:W-:Y:S01]  /*04f0*/  @!P0 STS [R13], RZ ;  /* 0x000000ff0d008388 */ /* 0x0007e20000000800 */
[----:B------:R-:W-:-:S03]  /*0500*/  NOP ;  /* 0x0000000000007918 */ /* 0x000fc60000000000 */
[----:B------:R3:W-:Y:S02]  /*0510*/  @!P3 STS [UR10+0x24], R2 ;  /* 0x00002402ff00b988 */ /* 0x0007e4000800080a */
[----:B--23--:R-:W-:Y:S02]  /*0520*/  UIMAD UR4, UR4, UR6, UR11 ;  /* 0x00000006040472a4 */ /* 0x00cfe4000f8e020b */
[----:B------:R2:W-:Y:S02]  /*0530*/  @!P3 STS [UR10+0x20], R10 ;  /* 0x0000200aff00b988 */ /* 0x0005e4000800080a */
[----:B----4-:R-:W-:-:S04]  /*0540*/  UIMAD UR4, UR4, UR5, UR27 ;  /* 0x00000005040472a4 */ /* 0x010fc8000f8e021b */
[----:B------:R-:W-:-:S04]  /*0550*/  UIMAD UR4, UR4, 0x180, URZ ;  /* 0x00000180040478a4 */ /* 0x000fc8000f8e02ff */
[----:B-----5:R-:W-:-:S04]  /*0560*/  UIADD3 UR8, UP0, UPT, UR4, UR12, URZ ;  /* 0x0000000c04087290 */ /* 0x020fc8000ff1e0ff */
[----:B------:R-:W-:Y:S01]  /*0570*/  ULEA.HI.X.SX32 UR9, UR4, UR13, 0x1, UP0 ;  /* 0x0000000d04097291 */ /* 0x000fe200080f0eff */
[----:B--2---:R-:W-:Y:S11]  /*0580*/  @P3 BRA `(.L_x_7) ;  /* 0x0000000000183947 */ /* 0x004ff60003800000 */
[----:B------:R-:W2:Y:S01]  /*0590*/  LDS R3, [UR10+0x8] ;  /* 0x0000080aff037984 */ /* 0x000ea20008000800 */
[----:B------:R-:W3:Y:S01]  /*05a0*/  LDC.64 R6, c[0x0][0x380] ;  /* 0x0000e000ff067b82 */ /* 0x000ee20000000a00 */
[----:B------:R-:W-:Y:S02]  /*05b0*/  IMAD.MOV.U32 R4, RZ, RZ, 0x70 ;  /* 0x00000070ff047424 */ /* 0x000fe400078e00ff */
[----:B---3--:R3:W-:Y:S03]  /*05c0*/  STS.64 [UR10], R6 ;  /* 0x00000006ff007988 */ /* 0x0087e60008000a0a */
[----:B--2---:R-:W-:-:S05]  /*05d0*/  LOP3.LUT R3, R3, 0x10, R4, 0xd8, !PT ;  /* 0x0000001003037812 */ /* 0x004fca00078ed804 */
[----:B------:R3:W-:Y:S02]  /*05e0*/  STS [UR10+0x8], R3 ;  /* 0x00000803ff007988 */ /* 0x0007e4000800080a */
.L_x_7:
[----:B------:R-:W-:Y:S05]  /*05f0*/  BSYNC.RECONVERGENT B0 ;  /* 0x0000000000007941 */ /* 0x000fea0003800200 */
.L_x_6:
[----:B------:R-:W-:Y:S04]  /*0600*/  BSSY.RECONVERGENT B0, `(.L_x_8) ;  /* 0x000000a000007945 */ /* 0x000fe80003800200 */
[----:B------:R-:W-:Y:S05]  /*0610*/  @P3 BRA `(.L_x_9) ;  /* 0x0000000000203947 */ /* 0x000fea0003800000 */
[----:B---3--:R-:W2:Y:S01]  /*0620*/  LDS R3, [UR10+0x34] ;  /* 0x0000340aff037984 */ /* 0x008ea20008000800 */
[----:B------:R-:W-:Y:S02]  /*0630*/  IMAD.MOV.U32 R4, RZ, RZ, 0x3f000000 ;  /* 0x3f000000ff047424 */ /* 0x000fe400078e00ff */
[----:B------:R-:W-:Y:S01]  /*0640*/  @!P3 IMAD.MOV.U32 R5, RZ, RZ, 0x3f ;  /* 0x0000003fff05b424 */ /* 0x000fe200078e00ff */
[----:B------:R-:W3:Y:S02]  /*0650*/  @!P3 LDS R6, [UR10+0x38] ;  /* 0x0000380aff06b984 */ /* 0x000ee40008000800 */
[----:B--2---:R-:W-:Y:S02]  /*0660*/  LOP3.LUT R3, R3, 0xff000000, R4, 0xb8, !PT ;  /* 0xff00000003037812 */ /* 0x004fe400078eb804 */
[----:B---3--:R-:W-:-:S03]  /*0670*/  @!P3 LOP3.LUT R4, R6, 0xff, R5, 0xb8, !PT ;  /* 0x000000ff0604b812 */ /* 0x008fc600078eb805 */
[----:B------:R2:W-:Y:S04]  /*0680*/  STS [UR10+0x34], R3 ;  /* 0x00003403ff007988 */ /* 0x0005e8000800080a */
[----:B------:R2:W-:Y:S02]  /*0690*/  @!P3 STS [UR10+0x38], R4 ;  /* 0x00003804ff00b988 */ /* 0x0005e4000800080a */
.L_x_9:
[----:B------:R-:W-:Y:S05]  /*06a0*/  BSYNC.RECONVERGENT B0 ;  /* 0x0000000000007941 */ /* 0x000fea0003800200 */
.L_x_8:
[----:B------:R-:W-:Y:S04]  /*06b0*/  BSSY.RECONVERGENT B0, `(.L_x_10) ;  /* 0x000000e000007945 */ /* 0x000fe80003800200 */
[----:B------:R-:W-:Y:S05]  /*06c0*/  @P3 BRA `(.L_x_11) ;  /* 0x0000000000303947 */ /* 0x000fea0003800000 */
[----:B--2---:R-:W2:Y:S01]  /*06d0*/  LDS R4, [UR10+0x34] ;  /* 0x0000340aff047984 */ /* 0x004ea20008000800 */
[----:B------:R-:W4:Y:S03]  /*06e0*/  LDC.64 R8, c[0x0][0x3a8] ;  /* 0x0000ea00ff087b82 */ /* 0x000f260000000a00 */
[----:B---3--:R-:W3:Y:S01]  /*06f0*/  LDS R3, [UR10+0x1c] ;  /* 0x00001c0aff037984 */ /* 0x008ee20008000800 */
[C---:B----4-:R-:W-:Y:S01]  /*0700*/  SHF.L.U64.HI R6, R8.reuse, 0x1, R9 ;  /* 0x0000000108067819 */ /* 0x050fe20000010209 */
[----:B------:R-:W-:-:S03]  /*0710*/  IMAD.SHL.U32 R5, R8, 0x2, RZ ;  /* 0x0000000208057824 */ /* 0x000fc600078e00ff */
[--C-:B------:R-:W-:Y:S02]  /*0720*/  SHF.R.U32.HI R8, RZ, 0x4, R6.reuse ;  /* 0x00000004ff087819 */ /* 0x100fe40000011606 */
[----:B------:R-:W-:-:S05]  /*0730*/  SHF.R.U64 R5, R5, 0x4, R6 ;  /* 0x0000000405057819 */ /* 0x000fca0000001206 */
[----:B------:R4:W-:Y:S01]  /*0740*/  STS [UR10+0xc], R5 ;  /* 0x00000c05ff007988 */ /* 0x0009e2000800080a */
[----:B--2---:R-:W-:Y:S02]  /*0750*/  LOP3.LUT R4, R4, 0x7, RZ, 0xb8, !PT ;  /* 0x0000000704047812 */ /* 0x004fe400078eb8ff */
[----:B---3--:R-:W-:-:S03]  /*0760*/  LOP3.LUT R3, R3, 0xf, R8, 0xb8, !PT ;  /* 0x0000000f03037812 */ /* 0x008fc600078eb808 */
[----:B------:R4:W-:Y:S04]  /*0770*/  STS [UR10+0x34], R4 ;  /* 0x00003404ff007988 */ /* 0x0009e8000800080a */
[----:B------:R4:W-:Y:S02]  /*0780*/  STS [UR10+0x1c], R3 ;  /* 0x00001c03ff007988 */ /* 0x0009e4000800080a */
.L_x_11:
[----:B------:R-:W-:Y:S05]  /*0790*/  BSYNC.RECONVERGENT B0 ;  /* 0x0000000000007941 */ /* 0x000fea0003800200 */
.L_x_10:
[----:B------:R-:W-:Y:S04]  /*07a0*/  BSSY.RECONVERGENT B1, `(.L_x_12) ;  /* 0x000001a000017945 */ /* 0x000fe80003800200 */
[----:B------:R-:W-:Y:S04]  /*07b0*/  BSSY.RELIABLE B0, `(.L_x_13) ;  /* 0x0000015000007945 */ /* 0x000fe80003800100 */
[----:B------:R-:W-:Y:S05]  /*07c0*/  @P3 BRA `(.L_x_14) ;  /* 0x0000000000203947 */ /* 0x000fea0003800000 */
[----:B--234-:R-:W2:Y:S02]  /*07d0*/  LDS R3, [UR10+0x34] ;  /* 0x0000340aff037984 */ /* 0x01cea40008000800 */
[----:B--2---:R-:W-:-:S05]  /*07e0*/  LOP3.LUT R3, R3, 0x38, RZ, 0xb8, !PT ;  /* 0x0000003803037812 */ /* 0x004fca00078eb8ff */
[----:B------:R2:W-:Y:S01]  /*07f0*/  STS [UR10+0x34], R3 ;  /* 0x00003403ff007988 */ /* 0x0005e2000800080a */
[----:B------:R-:W-:Y:S05]  /*0800*/  @P3 BRA `(.L_x_15) ;  /* 0x0000000000203947 */ /* 0x000fea0003800000 */
[----:B--2---:R-:W2:Y:S01]  /*0810*/  LDS R3, [UR10+0x8] ;  /* 0x0000080aff037984 */ /* 0x004ea20008000800 */
[----:B------:R-:W-:-:S05]  /*0820*/  IMAD.MOV.U32 R4, RZ, RZ, 0x780 ;  /* 0x00000780ff047424 */ /* 0x000fca00078e00ff */
[----:B--2---:R-:W-:-:S05]  /*0830*/  LOP3.LUT R3, R3, 0x300, R4, 0xd8, !PT ;  /* 0x0000030003037812 */ /* 0x004fca00078ed804 */
[----:B------:R5:W-:Y:S02]  /*0840*/  STS [UR10+0x8], R3 ;  /* 0x00000803ff007988 */ /* 0x000be4000800080a */
.L_x_14:
[----:B------:R-:W-:Y:S05]  /*0850*/  @P3 BRA `(.L_x_16) ;  /* 0x0000000000283947 */ /* 0x000fea0003800000 */
[----:B--2345:R-:W2:Y:S02]  /*0860*/  LDS R3, [UR10+0x8] ;  /* 0x0000080aff037984 */ /* 0x03cea40008000800 */
[----:B--2---:R-:W-:-:S05]  /*0870*/  LOP3.LUT R3, R3, 0x1800, RZ, 0xb8, !PT ;  /* 0x0000180003037812 */ /* 0x004fca00078eb8ff */
[----:B------:R3:W-:Y:S02]  /*0880*/  STS [UR10+0x8], R3 ;  /* 0x00000803ff007988 */ /* 0x0007e4000800080a */
.L_x_15:
[----:B------:R-:W-:Y:S05]  /*0890*/  @P3 BREAK.RELIABLE B0 ;  /* 0x0000000000003942 */ /* 0x000fea0003800100 */
[----:B------:R-:W-:Y:S05]  /*08a0*/  @P3 BRA `(.L_x_17) ;  /* 0x0000000000243947 */ /* 0x000fea0003800000 */
[----:B------:R-:W4:Y:S01]  /*08b0*/  LDS R4, [UR10+0x8] ;  /* 0x0000080aff047984 */ /* 0x000f220008000800 */
[----:B--23--:R-:W-:-:S05]  /*08c0*/  IMAD.MOV.U32 R3, RZ, RZ, 0x6000 ;  /* 0x00006000ff037424 */ /* 0x00cfca00078e00ff */
[----:B----4-:R-:W-:-:S04]  /*08d0*/  LOP3.LUT R3, R4, 0x6000, R3, 0xd8, !PT ;  /* 0x0000600004037812 */ /* 0x010fc800078ed803 */
[----:B------:R-:W-:-:S05]  /*08e0*/  LOP3.LUT R3, R3, 0x400000, RZ, 0xb8, !PT ;  /* 0x0040000003037812 */ /* 0x000fca00078eb8ff */
[----:B------:R2:W-:Y:S02]  /*08f0*/  STS [UR10+0x8], R3 ;  /* 0x00000803ff007988 */ /* 0x0005e4000800080a */
.L_x_16:
[----:B------:R-:W-:Y:S05]  /*0900*/  BSYNC.RELIABLE B0 ;  /* 0x0000000000007941 */ /* 0x000fea0003800100 */
.L_x_13:
[----:B--2345:R-:W2:Y:S02]  /*0910*/  @!P3 LDS R3, [UR10+0x8] ;  /* 0x0000080aff03b984 */ /* 0x03cea40008000800 */
[----:B--2---:R-:W-:-:S05]  /*0920*/  @!P3 LOP3.LUT R3, R3, 0x8000, RZ, 0xb8, !PT ;  /* 0x000080000303b812 */ /* 0x004fca00078eb8ff */
[----:B------:R4:W-:Y:S02]  /*0930*/  @!P3 STS [UR10+0x8], R3 ;  /* 0x00000803ff00b988 */ /* 0x0009e4000800080a */
.L_x_17:
[----:B------:R-:W-:Y:S05]  /*0940*/  BSYNC.RECONVERGENT B1 ;  /* 0x0000000000017941 */ /* 0x000fea0003800200 */
.L_x_12:
[----:B------:R-:W-:Y:S05]  /*0950*/  WARPSYNC.ALL ;  /* 0x0000000000007948 */ /* 0x000fea0003800000 */
[----:B------:R-:W-:Y:S01]  /*0960*/  NOP ;  /* 0x0000000000007918 */ /* 0x000fe20000000000 */
[----:B------:R-:W5:Y:S02]  /*0970*/  LDC R6, c[0x0][0x39c] ;  /* 0x0000e700ff067b82 */ /* 0x000f640000000800 */
[----:B-----5:R-:W-:Y:S01]  /*0980*/  VIADD R6, R6, 0xffffffff ;  /* 0xffffffff06067836 */ /* 0x020fe20000000000 */
[----:B------:R-:W-:Y:S06]  /*0990*/  @P0 BRA `(.L_x_18) ;  /* 0x0000000000300947 */ /* 0x000fec0003800000 */
[----:B--234-:R-:W2:Y:S01]  /*09a0*/  S2R R3, SR_LANEID ;  /* 0x0000000000037919 */ /* 0x01cea20000000000 */
[----:B------:R-:W-:Y:S05]  /*09b0*/  WARPSYNC.ALL ;  /* 0x0000000000007948 */ /* 0x000fea0003800000 */
[----:B------:R-:W-:Y:S01]  /*09c0*/  NOP ;  /* 0x0000000000007918 */ /* 0x000fe20000000000 */
[----:B--2---:R-:W-:-:S05]  /*09d0*/  IMAD.SHL.U32 R3, R3, 0x4, RZ ;  /* 0x0000000403037824 */ /* 0x004fca00078e00ff */
[----:B------:R-:W2:Y:S01]  /*09e0*/  LDS R7, [R3+UR10] ;  /* 0x0000000a03077984 */ /* 0x000ea20008000800 */
[----:B------:R-:W-:-:S05]  /*09f0*/  IADD3 R4, P1, PT, R3, UR8, RZ ;  /* 0x0000000803047c10 */ /* 0x000fca000ff3e0ff */
[----:B------:R-:W-:-:S05]  /*0a00*/  IMAD.X R5, RZ, RZ, UR9, P1 ;  /* 0x00000009ff057e24 */ /* 0x000fca00088e06ff */
[----:B--2---:R5:W2:Y:S01]  /*0a10*/  ATOMG.E.EXCH.STRONG.GPU PT, RZ, [R4], R7 ;  /* 0x0000000704ff73a8 */ /* 0x004aa200041ee100 */
[----:B------:R-:W-:-:S04]  /*0a20*/  DEPBAR {5,4,3,2,1,0} ;  /* 0x0000003f0000791a */ /* 0x000fc80000000000 */
[----:B------:R-:W3:Y:S02]  /*0a30*/  CCTL.E.C.LDCU.IV.DEEP [UR8] ;  /* 0x0000000008007540 */ /* 0x000ee40009c08000 */
[----:B---3--:R5:W-:Y:S01]  /*0a40*/  UTMACCTL.IV [UR8] ;  /* 0x00000000080079b9 */ /* 0x008be20008000000 */
[----:B------:R-:W-:Y:S01]  /*0a50*/  NOP ;  /* 0x0000000000007918 */ /* 0x000fe20000000000 */
.L_x_18:
[----:B------:R-:W-:Y:S05]  /*0a60*/  @P0 BRA `(.L_x_19) ;  /* 0x00000000000c0947 */ /* 0x000fea0003800000 */
[----:B------:R0:W-:Y:S01]  /*0a70*/  UTMACMDFLUSH ;  /* 0x00000000000079b7 */ /* 0x0001e20000000000 */
[----:B------:R-:W-:Y:S05]  /*0a80*/  @P0 BRA `(.L_x_19) ;  /* 0x0000000000040947 */ /* 0x000fea0003800000 */
[----:B------:R-:W-:-:S04]  /*0a90*/  DEPBAR.LE SB0, 0x0 ;  /* 0x000080000000791a */ /* 0x000fc80000000000 */
.L_x_19:
[----:B------:R-:W-:Y:S05]  /*0aa0*/  WARPSYNC.ALL ;  /* 0x0000000000007948 */ /* 0x000fea0003800000 */
[----:B------:R-:W-:Y:S01]  /*0ab0*/  NOP ;  /* 0x0000000000007918 */ /* 0x000fe20000000000 */
[----:B--2---:R-:W-:Y:S06]  /*0ac0*/  BAR.SYNC.DEFER_BLOCKING 0x0 ;  /* 0x0000000000007b1d */ /* 0x004fec0000010000 */
[----:B------:R-:W-:Y:S02]  /*0ad0*/  BSSY.RECONVERGENT B1, `(.L_x_20) ;  /* 0x000000b000017945 */ /* 0x000fe40003800200 */
[----:B------:R-:W-:Y:S06]  /*0ae0*/  BAR.SYNC.DEFER_BLOCKING 0x0 ;  /* 0x0000000000007b1d */ /* 0x000fec0000010000 */
[----:B------:R2:W-:Y:S01]  /*0af0*/  @!P0 STS [R13], RZ ;  /* 0x000000ff0d008388 */ /* 0x0005e20000000800 */
[----:B------:R-:W-:Y:S01]  /*0b00*/  NOP ;  /* 0x0000000000007918 */ /* 0x000fe20000000000 */
[----:B------:R-:W-:Y:S05]  /*0b10*/  @P3 BRA `(.L_x_21) ;  /* 0x0000000000183947 */ /* 0x000fea0003800000 */
[----:B---34-:R-:W3:Y:S01]  /*0b20*/  LDS R3, [UR10+0x8] ;  /* 0x0000080aff037984 */ /* 0x018ee20008000800 */
[----:B------:R-:W4:Y:S01]  /*0b30*/  LDC.64 R8, c[0x0][0x388] ;  /* 0x0000e200ff087b82 */ /* 0x000f220000000a00 */
[----:B-----5:R-:W-:Y:S02]  /*0b40*/  IMAD.MOV.U32 R4, RZ, RZ, 0x70 ;  /* 0x00000070ff047424 */ /* 0x020fe400078e00ff */
[----:B----4-:R4:W-:Y:S03]  /*0b50*/  STS.64 [UR10], R8 ;  /* 0x00000008ff007988 */ /* 0x0109e60008000a0a */
[----:B---3--:R-:W-:-:S05]  /*0b60*/  LOP3.LUT R3, R3, 0x10, R4, 0xd8, !PT ;  /* 0x0000001003037812 */ /* 0x008fca00078ed804 */
[----:B------:R4:W-:Y:S02]  /*0b70*/  STS [UR10+0x8], R3 ;  /* 0x00000803ff007988 */ /* 0x0009e4000800080a */
.L_x_21:
[----:B-----5:R-:W-:Y:S05]  /*0b80*/  BSYNC.RECONVERGENT B1 ;  /* 0x0000000000017941 */ /* 0x020fea0003800200 */
.L_x_20:
[----:B------:R-:W-:Y:S04]  /*0b90*/  BSSY.RECONVERGENT B1, `(.L_x_22) ;  /* 0x000000a000017945 */ /* 0x000fe80003800200 */
[----:B------:R-:W-:Y:S05]  /*0ba0*/  @P3 BRA `(.L_x_23) ;  /* 0x0000000000203947 */ /* 0x000fea0003800000 */
[----:B---34-:R-:W3:Y:S01]  /*0bb0*/  LDS R3, [UR10+0x34] ;  /* 0x0000340aff037984 */ /* 0x018ee20008000800 */
[----:B------:R-:W-:Y:S02]  /*0bc0*/  IMAD.MOV.U32 R8, RZ, RZ, 0x3f000000 ;  /* 0x3f000000ff087424 */ /* 0x000fe400078e00ff */
[----:B------:R-:W-:Y:S01]  /*0bd0*/  @!P3 IMAD.MOV.U32 R5, RZ, RZ, 0x3f ;  /* 0x0000003fff05b424 */ /* 0x000fe200078e00ff */
[----:B------:R-:W4:Y:S02]  /*0be0*/  @!P3 LDS R4, [UR10+0x38] ;  /* 0x0000380aff04b984 */ /* 0x000f240008000800 */
[----:B---3--:R-:W-:Y:S02]  /*0bf0*/  LOP3.LUT R3, R3, 0xff000000, R8, 0xb8, !PT ;  /* 0xff00000003037812 */ /* 0x008fe400078eb808 */
[----:B----4-:R-:W-:-:S03]  /*0c00*/  @!P3 LOP3.LUT R4, R4, 0xff, R5, 0xb8, !PT ;  /* 0x000000ff0404b812 */ /* 0x010fc600078eb805 */
[----:B------:R5:W-:Y:S04]  /*0c10*/  STS [UR10+0x34], R3 ;  /* 0x00003403ff007988 */ /* 0x000be8000800080a */
[----:B------:R5:W-:Y:S02]  /*0c20*/  @!P3 STS [UR10+0x38], R4 ;  /* 0x00003804ff00b988 */ /* 0x000be4000800080a */
.L_x_23:
[----:B------:R-:W-:Y:S05]  /*0c30*/  BSYNC.RECONVERGENT B1 ;  /* 0x0000000000017941 */ /* 0x000fea0003800200 */
.L_x_22:
[----:B------:R-:W-:Y:S04]  /*0c40*/  BSSY.RECONVERGENT B1, `(.L_x_24) ;  /* 0x0000004000017945 */ /* 0x000fe80003800200 */
[----:B------:R-:W-:Y:S05]  /*0c50*/  @P3 BRA `(.L_x_25) ;  /* 0x0000000000083947 */ /* 0x000fea0003800000 */
[----:B------:R2:W-:Y:S04]  /*0c60*/  STS [UR10+0x24], R10 ;  /* 0x0000240aff007988 */ /* 0x0005e8000800080a */
[----:B------:R2:W-:Y:S02]  /*0c70*/  STS [UR10+0x20], R6 ;  /* 0x00002006ff007988 */ /* 0x0005e4000800080a */
.L_x_25:
[----:B------:R-:W-:Y:S05]  /*0c80*/  BSYNC.RECONVERGENT B1 ;  /* 0x0000000000017941 */ /* 0x000fea0003800200 */
.L_x_24:
[----:B------:R-:W-:Y:S04]  /*0c90*/  BSSY.RECONVERGENT B1, `(.L_x_26) ;  /* 0x000000e000017945 */ /* 0x000fe80003800200 */
[----:B------:R-:W-:Y:S05]  /*0ca0*/  @P3 BRA `(.L_x_27) ;  /* 0x0000000000303947 */ /* 0x000fea0003800000 */
[----:B-----5:R-:W5:Y:S01]  /*0cb0*/  LDS R4, [UR10+0x34] ;  /* 0x0000340aff047984 */ /* 0x020f620008000800 */
[----:B--2---:R-:W2:Y:S03]  /*0cc0*/  LDC.64 R10, c[0x0][0x3b0] ;  /* 0x0000ec00ff0a7b82 */ /* 0x004ea60000000a00 */
[----:B---34-:R-:W3:Y:S01]  /*0cd0*/  LDS R3, [UR10+0x1c] ;  /* 0x00001c0aff037984 */ /* 0x018ee20008000800 */
[C---:B--2---:R-:W-:Y:S01]  /*0ce0*/  SHF.L.U64.HI R8, R10.reuse, 0x1, R11 ;  /* 0x000000010a087819 */ /* 0x044fe2000001020b */
[----:B------:R-:W-:-:S03]  /*0cf0*/  IMAD.SHL.U32 R5, R10, 0x2, RZ ;  /* 0x000000020a057824 */ /* 0x000fc600078e00ff */
[--C-:B------:R-:W-:Y:S02]  /*0d00*/  SHF.R.U32.HI R10, RZ, 0x4, R8.reuse ;  /* 0x00000004ff0a7819 */ /* 0x100fe40000011608 */
[----:B------:R-:W-:-:S05]  /*0d10*/  SHF.R.U64 R5, R5, 0x4, R8 ;  /* 0x0000000405057819 */ /* 0x000fca0000001208 */
[----:B------:R2:W-:Y:S01]  /*0d20*/  STS [UR10+0xc], R5 ;  /* 0x00000c05ff007988 */ /* 0x0005e2000800080a */
[----:B-----5:R-:W-:Y:S02]  /*0d30*/  LOP3.LUT R4, R4, 0x7, RZ, 0xb8, !PT ;  /* 0x0000000704047812 */ /* 0x020fe400078eb8ff */
[----:B---3--:R-:W-:-:S03]  /*0d40*/  LOP3.LUT R3, R3, 0xf, R10, 0xb8, !PT ;  /* 0x0000000f03037812 */ /* 0x008fc600078eb80a */
[----:B------:R2:W-:Y:S04]  /*0d50*/  STS [UR10+0x34], R4 ;  /* 0x00003404ff007988 */ /* 0x0005e8000800080a */
[----:B------:R2:W-:Y:S02]  /*0d60*/  STS [UR10+0x1c], R3 ;  /* 0x00001c03ff007988 */ /* 0x0005e4000800080a */
.L_x_27:
[----:B------:R-:W-:Y:S05]  /*0d70*/  BSYNC.RECONVERGENT B1 ;  /* 0x0000000000017941 */ /* 0x000fea0003800200 */
.L_x_26:
[----:B------:R-:W-:Y:S04]  /*0d80*/  BSSY.RECONVERGENT B2, `(.L_x_28) ;  /* 0x000001a000027945 */ /* 0x000fe80003800200 */
[----:B------:R-:W-:Y:S04]  /*0d90*/  BSSY.RELIABLE B1, `(.L_x_29) ;  /* 0x0000015000017945 */ /* 0x000fe80003800100 */
[----:B------:R-:W-:Y:S05]  /*0da0*/  @P3 BRA `(.L_x_30) ;  /* 0x0000000000203947 */ /* 0x000fea0003800000 */
[----:B--2345:R-:W2:Y:S02]  /*0db0*/  LDS R3, [UR10+0x34] ;  /* 0x0000340aff037984 */ /* 0x03cea40008000800 */
[----:B--2---:R-:W-:-:S05]  /*0dc0*/  LOP3.LUT R3, R3, 0x38, RZ, 0xb8, !PT ;  /* 0x0000003803037812 */ /* 0x004fca00078eb8ff */
[----:B------:R2:W-:Y:S01]  /*0dd0*/  STS [UR10+0x34], R3 ;  /* 0x00003403ff007988 */ /* 0x0005e2000800080a */
[----:B------:R-:W-:Y:S05]  /*0de0*/  @P3 BRA `(.L_x_31) ;  /* 0x0000000000203947 */ /* 0x000fea0003800000 */
[----:B--2---:R-:W2:Y:S01]  /*0df0*/  LDS R3, [UR10+0x8] ;  /* 0x0000080aff037984 */ /* 0x004ea20008000800 */
[----:B------:R-:W-:-:S05]  /*0e00*/  IMAD.MOV.U32 R4, RZ, RZ, 0x780 ;  /* 0x00000780ff047424 */ /* 0x000fca00078e00ff */
[----:B--2---:R-:W-:-:S05]  /*0e10*/  LOP3.LUT R3, R3, 0x300, R4, 0xd8, !PT ;  /* 0x0000030003037812 */ /* 0x004fca00078ed804 */
[----:B------:R2:W-:Y:S02]  /*0e20*/  STS [UR10+0x8], R3 ;  /* 0x00000803ff007988 */ /* 0x0005e4000800080a */
.L_x_30:
[----:B------:R-:W-:Y:S05]  /*0e30*/  @P3 BRA `(.L_x_32) ;  /* 0x0000000000283947 */ /* 0x000fea0003800000 */
[----:B--2345:R-:W2:Y:S02]  /*0e40*/  LDS R3, [UR10+0x8] ;  /* 0x0000080aff037984 */ /* 0x03cea40008000800 */
[----:B--2---:R-:W-:-:S05]  /*0e50*/  LOP3.LUT R3, R3, 0x1800, RZ, 0xb8, !PT ;  /* 0x0000180003037812 */ /* 0x004fca00078eb8ff */
[----:B------:R3:W-:Y:S02]  /*0e60*/  STS [UR10+0x8], R3 ;  /* 0x00000803ff007988 */ /* 0x0007e4000800080a */
.L_x_31:
[----:B------:R-:W-:Y:S05]  /*0e70*/  @P3 BREAK.RELIABLE B1 ;  /* 0x0000000000013942 */ /* 0x000fea0003800100 */
[----:B------:R-:W-:Y:S05]  /*0e80*/  @P3 BRA `(.L_x_33) ;  /* 0x0000000000243947 */ /* 0x000fea0003800000 */
[----:B--23--:R-:W2:Y:S01]  /*0e90*/  LDS R3, [UR10+0x8] ;  /* 0x0000080aff037984 */ /* 0x00cea20008000800 */
[----:B------:R-:W-:-:S05]  /*0ea0*/  IMAD.MOV.U32 R4, RZ, RZ, 0x6000 ;  /* 0x00006000ff047424 */ /* 0x000fca00078e00ff */
[----:B--2---:R-:W-:-:S04]  /*0eb0*/  LOP3.LUT R3, R3, 0x6000, R4, 0xd8, !PT ;  /* 0x0000600003037812 */ /* 0x004fc800078ed804 */
[----:B------:R-:W-:-:S05]  /*0ec0*/  LOP3.LUT R3, R3, 0x400000, RZ, 0xb8, !PT ;  /* 0x0040000003037812 */ /* 0x000fca00078eb8ff */
[----:B------:R2:W-:Y:S02]  /*0ed0*/  STS [UR10+0x8], R3 ;  /* 0x00000803ff007988 */ /* 0x0005e4000800080a */
.L_x_32:
[----:B------:R-:W-:Y:S05]  /*0ee0*/  BSYNC.RELIABLE B1 ;  /* 0x0000000000017941 */ /* 0x000fea0003800100 */
.L_x_29:
[----:B--2345:R-:W2:Y:S02]  /*0ef0*/  @!P3 LDS R3, [UR10+0x8] ;  /* 0x0000080aff03b984 */ /* 0x03cea40008000800 */
[----:B--2---:R-:W-:-:S05]  /*0f00*/  @!P3 LOP3.LUT R3, R3, 0x8000, RZ, 0xb8, !PT ;  /* 0x000080000303b812 */ /* 0x004fca00078eb8ff */
[----:B------:R4:W-:Y:S02]  /*0f10*/  @!P3 STS [UR10+0x8], R3 ;  /* 0x00000803ff00b988 */ /* 0x0009e4000800080a */
.L_x_33:
[----:B------:R-:W-:Y:S05]  /*0f20*/  BSYNC.RECONVERGENT B2 ;  /* 0x0000000000027941 */ /* 0x000fea0003800200 */
.L_x_28:
[----:B------:R-:W-:Y:S05]  /*0f30*/  WARPSYNC.ALL ;  /* 0x0000000000007948 */ /* 0x000fea0003800000 */
[----:B------:R-:W-:Y:S01]  /*0f40*/  NOP ;  /* 0x0000000000007918 */ /* 0x000fe20000000000 */
[----:B------:R-:W-:-:S04]  /*0f50*/  UIADD3 UR5, UPT, UPT, UR4, 0x80, URZ ;  /* 0x0000008004057890 */ /* 0x000fc8000fffe0ff */
[----:B------:R-:W-:-:S04]  /*0f60*/  UIADD3 UR6, UP0, UPT, UR5, UR12, URZ ;  /* 0x0000000c05067290 */ /* 0x000fc8000ff1e0ff */
[----:B------:R-:W-:Y:S01]  /*0f70*/  ULEA.HI.X.SX32 UR7, UR5, UR13, 0x1, UP0 ;  /* 0x0000000d05077291 */ /* 0x000fe200080f0eff */
[----:B------:R-:W-:Y:S11]  /*0f80*/  @P0 BRA `(.L_x_34) ;  /* 0x0000000000300947 */ /* 0x000ff60003800000 */
        /* <DEDUP_REMOVED lines=12> */
.L_x_34:
[----:B------:R-:W-:Y:S05]  /*1050*/  @P0 BRA `(.L_x_35) ;  /* 0x00000000000c0947 */ /* 0x000fea0003800000 */
[----:B------:R0:W-:Y:S01]  /*1060*/  UTMACMDFLUSH ;  /* 0x00000000000079b7 */ /* 0x0001e20000000000 */
[----:B------:R-:W-:Y:S05]  /*1070*/  @P0 BRA `(.L_x_35) ;  /* 0x0000000000040947 */ /* 0x000fea0003800000 */
[----:B------:R-:W-:-:S04]  /*1080*/  DEPBAR.LE SB0, 0x0 ;  /* 0x000080000000791a */ /* 0x000fc80000000000 */
.L_x_35:
        /* <DEDUP_REMOVED lines=8> */
[----:B---345:R-:W3:Y:S01]  /*1110*/  LDS R3, [UR10+0x8] ;  /* 0x0000080aff037984 */ /* 0x038ee20008000800 */
[----:B------:R-:W4:Y:S01]  /*1120*/  LDC.64 R8, c[0x0][0x390] ;  /* 0x0000e400ff087b82 */ /* 0x000f220000000a00 */
[----:B------:R-:W-:Y:S02]  /*1130*/  IMAD.MOV.U32 R4, RZ, RZ, 0x70 ;  /* 0x00000070ff047424 */ /* 0x000fe400078e00ff */
[----:B----4-:R4:W-:Y:S03]  /*1140*/  STS.64 [UR10], R8 ;  /* 0x00000008ff007988 */ /* 0x0109e60008000a0a */
[----:B---3--:R-:W-:-:S05]  /*1150*/  LOP3.LUT R3, R3, 0x10, R4, 0xd8, !PT ;  /* 0x0000001003037812 */ /* 0x008fca00078ed804 */
[----:B------:R4:W-:Y:S02]  /*1160*/  STS [UR10+0x8], R3 ;  /* 0x00000803ff007988 */ /* 0x0009e4000800080a */
.L_x_37:
[----:B-----5:R-:W-:Y:S05]  /*1170*/  BSYNC.RECONVERGENT B2 ;  /* 0x0000000000027941 */ /* 0x020fea0003800200 */
.L_x_36:
[----:B------:R-:W-:Y:S04]  /*1180*/  BSSY.RECONVERGENT B3, `(.L_x_38) ;  /* 0x0000011000037945 */ /* 0x000fe80003800200 */
[----:B------:R-:W-:Y:S04]  /*1190*/  BSSY.RELIABLE B2, `(.L_x_39) ;  /* 0x000000e000027945 */ /* 0x000fe80003800100 */
[----:B------:R-:W-:Y:S05]  /*11a0*/  @P3 BRA `(.L_x_40) ;  /* 0x0000000000243947 */ /* 0x000fea0003800000 */
[----:B---34-:R-:W3:Y:S01]  /*11b0*/  LDS R3, [UR10+0x34] ;  /* 0x0000340aff037984 */ /* 0x018ee20008000800 */
[----:B------:R-:W-:-:S05]  /*11c0*/  IMAD.MOV.U32 R4, RZ, RZ, 0x3f000000 ;  /* 0x3f000000ff047424 */ /* 0x000fca00078e00ff */
[----:B---3--:R-:W-:-:S05]  /*11d0*/  LOP3.LUT R3, R3, 0xff000000, R4, 0xb8, !PT ;  /* 0xff00000003037812 */ /* 0x008fca00078eb804 */
[----:B------:R3:W-:Y:S01]  /*11e0*/  STS [UR10+0x34], R3 ;  /* 0x00003403ff007988 */ /* 0x0007e2000800080a */
[----:B------:R-:W-:Y:S05]  /*11f0*/  @P3 BRA `(.L_x_41) ;  /* 0x00000000001c3947 */ /* 0x000fea0003800000 */
[----:B---3--:R-:W3:Y:S01]  /*1200*/  LDS R3, [UR10+0x38] ;  /* 0x0000380aff037984 */ /* 0x008ee20008000800 */
[----:B------:R-:W-:-:S05]  /*1210*/  IMAD.MOV.U32 R4, RZ, RZ, 0x3f ;  /* 0x0000003fff047424 */ /* 0x000fca00078e00ff */
[----:B---3--:R-:W-:-:S05]  /*1220*/  LOP3.LUT R3, R3, 0xff, R4, 0xb8, !PT ;  /* 0x000000ff03037812 */ /* 0x008fca00078eb804 */
[----:B------:R5:W-:Y:S02]  /*1230*/  STS [UR10+0x38], R3 ;  /* 0x00003803ff007988 */ /* 0x000be4000800080a */
.L_x_40:
[----:B------:R-:W-:Y:S05]  /*1240*/  @P3 BREAK.RELIABLE B2 ;  /* 0x0000000000023942 */ /* 0x000fea0003800100 */
[----:B------:R-:W-:Y:S05]  /*1250*/  @P3 BRA `(.L_x_42) ;  /* 0x00000000000c3947 */ /* 0x000fea0003800000 */
[----:B------:R2:W-:Y:S02]  /*1260*/  STS [UR10+0x20], R6 ;  /* 0x00002006ff007988 */ /* 0x0005e4000800080a */
.L_x_41:
[----:B------:R-:W-:Y:S05]  /*1270*/  BSYNC.RELIABLE B2 ;  /* 0x0000000000027941 */ /* 0x000fea0003800100 */
.L_x_39:
[----:B------:R2:W-:Y:S02]  /*1280*/  @!P3 STS [UR10+0x24], R2 ;  /* 0x00002402ff00b988 */ /* 0x0005e4000800080a */
.L_x_42:
[----:B------:R-:W-:Y:S05]  /*1290*/  BSYNC.RECONVERGENT B3 ;  /* 0x0000000000037941 */ /* 0x000fea0003800200 */
.L_x_38:
[----:B------:R-:W-:Y:S05]  /*12a0*/  WARPSYNC.ALL ;  /* 0x0000000000007948 */ /* 0x000fea0003800000 */
[----:B------:R-:W-:Y:S01]  /*12b0*/  NOP ;  /* 0x0000000000007918 */ /* 0x000fe20000000000 */
[----:B------:R-:W-:Y:S04]  /*12c0*/  BSSY.RECONVERGENT B3, `(.L_x_43) ;  /* 0x000000e000037945 */ /* 0x000fe80003800200 */
[----:B------:R-:W-:Y:S05]  /*12d0*/  @P3 BRA `(.L_x_44) ;  /* 0x0000000000303947 */ /* 0x000fea0003800000 */
[----:B---345:R-:W3:Y:S01]  /*12e0*/  LDS R3, [UR10+0x34] ;  /* 0x0000340aff037984 */ /* 0x038ee20008000800 */
[----:B------:R-:W4:Y:S03]  /*12f0*/  LDC.64 R4, c[0x0][0x3b8] ;  /* 0x0000ee00ff047b82 */ /* 0x000f260000000a00 */
[----:B--2---:R-:W2:Y:S01]  /*1300*/  LDS R2, [UR10+0x1c] ;  /* 0x00001c0aff027984 */ /* 0x004ea20008000800 */
[C---:B----4-:R-:W-:Y:S01]  /*1310*/  SHF.L.U64.HI R5, R4.reuse, 0x1, R5 ;  /* 0x0000000104057819 */ /* 0x050fe20000010205 */
[----:B------:R-:W-:-:S03]  /*1320*/  IMAD.SHL.U32 R4, R4, 0x2, RZ ;  /* 0x0000000204047824 */ /* 0x000fc600078e00ff */
[--C-:B------:R-:W-:Y:S02]  /*1330*/  SHF.R.U32.HI R7, RZ, 0x4, R5.reuse ;  /* 0x00000004ff077819 */ /* 0x100fe40000011605 */
[----:B------:R-:W-:-:S05]  /*1340*/  SHF.R.U64 R4, R4, 0x4, R5 ;  /* 0x0000000404047819 */ /* 0x000fca0000001205 */
[----:B------:R4:W-:Y:S01]  /*1350*/  STS [UR10+0xc], R4 ;  /* 0x00000c04ff007988 */ /* 0x0009e2000800080a */
[----:B---3--:R-:W-:Y:S02]  /*1360*/  LOP3.LUT R3, R3, 0x7, RZ, 0xb8, !PT ;  /* 0x0000000703037812 */ /* 0x008fe400078eb8ff */
[----:B--2---:R-:W-:-:S03]  /*1370*/  LOP3.LUT R2, R2, 0xf, R7, 0xb8, !PT ;  /* 0x0000000f02027812 */ /* 0x004fc600078eb807 */
[----:B------:R4:W-:Y:S04]  /*1380*/  STS [UR10+0x34], R3 ;  /* 0x00003403ff007988 */ /* 0x0009e8000800080a */
[----:B------:R4:W-:Y:S02]  /*1390*/  STS [UR10+0x1c], R2 ;  /* 0x00001c02ff007988 */ /* 0x0009e4000800080a */
.L_x_44:
[----:B------:R-:W-:Y:S05]  /*13a0*/  BSYNC.RECONVERGENT B3 ;  /* 0x0000000000037941 */ /* 0x000fea0003800200 */
.L_x_43:
[----:B------:R-:W-:Y:S04]  /*13b0*/  BSSY.RECONVERGENT B4, `(.L_x_45) ;  /* 0x000001a000047945 */ /* 0x000fe80003800200 */
[----:B------:R-:W-:Y:S04]  /*13c0*/  BSSY.RELIABLE B3, `(.L_x_46) ;  /* 0x0000015000037945 */ /* 0x000fe80003800100 */
[----:B------:R-:W-:Y:S05]  /*13d0*/  @P3 BRA `(.L_x_47) ;  /* 0x0000000000203947 */ /* 0x000fea0003800000 */
[----:B--2-4-:R-:W2:Y:S02]  /*13e0*/  LDS R2, [UR10+0x34] ;  /* 0x0000340aff027984 */ /* 0x014ea40008000800 */
[----:B--2---:R-:W-:-:S05]  /*13f0*/  LOP3.LUT R2, R2, 0x38, RZ, 0xb8, !PT ;  /* 0x0000003802027812 */ /* 0x004fca00078eb8ff */
[----:B------:R2:W-:Y:S01]  /*1400*/  STS [UR10+0x34], R2 ;  /* 0x00003402ff007988 */ /* 0x0005e2000800080a */
[----:B------:R-:W-:Y:S05]  /*1410*/  @P3 BRA `(.L_x_48) ;  /* 0x0000000000203947 */ /* 0x000fea0003800000 */
[----:B--2---:R-:W2:Y:S01]  /*1420*/  LDS R2, [UR10+0x8] ;  /* 0x0000080aff027984 */ /* 0x004ea20008000800 */
[----:B---3-5:R-:W-:-:S05]  /*1430*/  IMAD.MOV.U32 R3, RZ, RZ, 0x780 ;  /* 0x00000780ff037424 */ /* 0x028fca00078e00ff */
[----:B--2---:R-:W-:-:S05]  /*1440*/  LOP3.LUT R2, R2, 0x300, R3, 0xd8, !PT ;  /* 0x0000030002027812 */ /* 0x004fca00078ed803 */
[----:B------:R2:W-:Y:S02]  /*1450*/  STS [UR10+0x8], R2 ;  /* 0x00000802ff007988 */ /* 0x0005e4000800080a */
.L_x_47:
[----:B------:R-:W-:Y:S05]  /*1460*/  @P3 BRA `(.L_x_49) ;  /* 0x0000000000283947 */ /* 0x000fea0003800000 */
[----:B--2-4-:R-:W2:Y:S02]  /*1470*/  LDS R2, [UR10+0x8] ;  /* 0x0000080aff027984 */ /* 0x014ea40008000800 */
[----:B--2---:R-:W-:-:S05]  /*1480*/  LOP3.LUT R2, R2, 0x1800, RZ, 0xb8, !PT ;  /* 0x0000180002027812 */ /* 0x004fca00078eb8ff */
[----:B------:R4:W-:Y:S02]  /*1490*/  STS [UR10+0x8], R2 ;  /* 0x00000802ff007988 */ /* 0x0009e4000800080a */
.L_x_48:
[----:B------:R-:W-:Y:S05]  /*14a0*/  @P3 BREAK.RELIABLE B3 ;  /* 0x0000000000033942 */ /* 0x000fea0003800100 */
[----:B------:R-:W-:Y:S05]  /*14b0*/  @P3 BRA `(.L_x_50) ;  /* 0x0000000000243947 */ /* 0x000fea0003800000 */
[----:B--2-4-:R-:W2:Y:S01]  /*14c0*/  LDS R2, [UR10+0x8] ;  /* 0x0000080aff027984 */ /* 0x014ea20008000800 */
[----:B---3-5:R-:W-:-:S05]  /*14d0*/  IMAD.MOV.U32 R3, RZ, RZ, 0x6000 ;  /* 0x00006000ff037424 */ /* 0x028fca00078e00ff */
[----:B--2---:R-:W-:-:S04]  /*14e0*/  LOP3.LUT R2, R2, 0x6000, R3, 0xd8, !PT ;  /* 0x0000600002027812 */ /* 0x004fc800078ed803 */
[----:B------:R-:W-:-:S05]  /*14f0*/  LOP3.LUT R2, R2, 0x400000, RZ, 0xb8, !PT ;  /* 0x0040000002027812 */ /* 0x000fca00078eb8ff */
[----:B------:R2:W-:Y:S02]  /*1500*/  STS [UR10+0x8], R2 ;  /* 0x00000802ff007988 */ /* 0x0005e4000800080a */
.L_x_49:
[----:B------:R-:W-:Y:S05]  /*1510*/  BSYNC.RELIABLE B3 ;  /* 0x0000000000037941 */ /* 0x000fea0003800100 */
.L_x_46:
[----:B--2-4-:R-:W2:Y:S02]  /*1520*/  @!P3 LDS R2, [UR10+0x8] ;  /* 0x0000080aff02b984 */ /* 0x014ea40008000800 */
[----:B--2---:R-:W-:-:S05]  /*1530*/  @!P3 LOP3.LUT R2, R2, 0x8000, RZ, 0xb8, !PT ;  /* 0x000080000202b812 */ /* 0x004fca00078eb8ff */
[----:B------:R2:W-:Y:S02]  /*1540*/  @!P3 STS [UR10+0x8], R2 ;  /* 0x00000802ff00b988 */ /* 0x0005e4000800080a */
.L_x_50:
[----:B------:R-:W-:Y:S05]  /*1550*/  BSYNC.RECONVERGENT B4 ;  /* 0x0000000000047941 */ /* 0x000fea0003800200 */
.L_x_45:
[----:B------:R-:W-:Y:S05]  /*1560*/  WARPSYNC.ALL ;  /* 0x0000000000007948 */ /* 0x000fea0003800000 */
[----:B------:R-:W-:Y:S01]  /*1570*/  NOP ;  /* 0x0000000000007918 */ /* 0x000fe20000000000 */
[----:B------:R-:W-:-:S04]  /*1580*/  UIADD3 UR4, UPT, UPT, UR4, 0x100, URZ ;  /* 0x0000010004047890 */ /* 0x000fc8000fffe0ff */
[----:B------:R-:W-:-:S04]  /*1590*/  UIADD3 UR12, UP0, UPT, UR4, UR12, URZ ;  /* 0x0000000c040c7290 */ /* 0x000fc8000ff1e0ff */
[----:B------:R-:W-:Y:S01]  /*15a0*/  ULEA.HI.X.SX32 UR13, UR4, UR13, 0x1, UP0 ;  /* 0x0000000d040d7291 */ /* 0x000fe200080f0eff */
[----:B------:R-:W-:Y:S11]  /*15b0*/  @P0 BRA `(.L_x_51) ;  /* 0x0000000000300947 */ /* 0x000ff60003800000 */
[----:B--2-4-:R-:W2:Y:S01]  /*15c0*/  S2R R2, SR_LANEID ;  /* 0x0000000000027919 */ /* 0x014ea20000000000 */
[----:B------:R-:W-:Y:S05]  /*15d0*/  WARPSYNC.ALL ;  /* 0x0000000000007948 */ /* 0x000fea0003800000 */
[----:B------:R-:W-:Y:S01]  /*15e0*/  NOP ;  /* 0x0000000000007918 */ /* 0x000fe20000000000 */
[----:B--2---:R-:W-:-:S05]  /*15f0*/  IMAD.SHL.U32 R4, R2, 0x4, RZ ;  /* 0x0000000402047824 */ /* 0x004fca00078e00ff */
[----:B------:R-:W2:Y:S01]  /*1600*/  LDS R5, [R4+UR10] ;  /* 0x0000000a04057984 */ /* 0x000ea20008000800 */
[----:B------:R-:W-:-:S05]  /*1610*/  IADD3 R2, P1, PT, R4, UR12, RZ ;  /* 0x0000000c04027c10 */ /* 0x000fca000ff3e0ff */
[----:B---3-5:R-:W-:-:S05]  /*1620*/  IMAD.X R3, RZ, RZ, UR13, P1 ;  /* 0x0000000dff037e24 */ /* 0x028fca00088e06ff */
[----:B--2---:R2:W3:Y:S01]  /*1630*/  ATOMG.E.EXCH.STRONG.GPU PT, RZ, [R2], R5 ;  /* 0x0000000502ff73a8 */ /* 0x0044e200041ee100 */
[----:B------:R-:W-:-:S04]  /*1640*/  DEPBAR {5,4,3,2,1,0} ;  /* 0x0000003f0000791a */ /* 0x000fc80000000000 */
[----:B------:R-:W4:Y:S02]  /*1650*/  CCTL.E.C.LDCU.IV.DEEP [UR12] ;  /* 0x000000000c007540 */ /* 0x000f240009c08000 */
[----:B----4-:R2:W-:Y:S01]  /*1660*/  UTMACCTL.IV [UR12] ;  /* 0x000000000c0079b9 */ /* 0x0105e20008000000 */
[----:B------:R-:W-:Y:S01]  /*1670*/  NOP ;  /* 0x0000000000007918 */ /* 0x000fe20000000000 */
.L_x_51:
[----:B------:R-:W-:Y:S05]  /*1680*/  @P0 BRA `(.L_x_52) ;  /* 0x00000000000c0947 */ /* 0x000fea0003800000 */
[----:B------:R0:W-:Y:S01]  /*1690*/  UTMACMDFLUSH ;  /* 0x00000000000079b7 */ /* 0x0001e20000000000 */
[----:B------:R-:W-:Y:S05]  /*16a0*/  @P0 BRA `(.L_x_52) ;  /* 0x0000000000040947 */ /* 0x000fea0003800000 */
[----:B------:R-:W-:-:S04]  /*16b0*/  DEPBAR.LE SB0, 0x0 ;  /* 0x000080000000791a */ /* 0x000fc80000000000 */
.L_x_52:
[----:B------:R-:W-:Y:S05]  /*16c0*/  WARPSYNC.ALL ;  /* 0x0000000000007948 */ /* 0x000fea0003800000 */
[----:B------:R-:W-:Y:S01]  /*16d0*/  NOP ;  /* 0x0000000000007918 */ /* 0x000fe20000000000 */
[----:B---3--:R-:W-:Y:S01]  /*16e0*/  BAR.SYNC.DEFER_BLOCKING 0x0 ;  /* 0x0000000000007b1d */ /* 0x008fe20000010000 */
[----:B------:R-:W-:Y:S01]  /*16f0*/  ISETP.GE.AND P0, PT, R12, 0x1, PT ;  /* 0x000000010c00780c */ /* 0x000fe20003f06270 */
[----:B------:R-:W-:Y:S01]  /*1700*/  USHF.L.U32 UR11, UR11, 0x7, URZ ;  /* 0x000000070b0b7899 */ /* 0x000fe200080006ff */
[----:B--2-4-:R-:W-:Y:S01]  /*1710*/  SHF.R.U32.HI R2, RZ, 0x5, R0 ;  /* 0x00000005ff027819 */ /* 0x014fe20000011600 */
[----:B------:R-:W-:-:S02]  /*1720*/  USHF.L.U32 UR27, UR27, 0x6, URZ ;  /* 0x000000061b1b7899 */ /* 0x000fc400080006ff */
[----:B------:R-:W-:Y:S01]  /*1730*/  VOTEU.ALL UP0, P3 ;  /* 0x0000000000ff7886 */ /* 0x000fe20001800000 */
[----:B------:R-:W-:Y:S01]  /*1740*/  UMOV UR4, 0x1 ;  /* 0x0000000100047882 */ /* 0x000fe20000000000 */
[----:B------:R-:W-:-:S03]  /*1750*/  VOTEU.ALL UP1, P3 ;  /* 0x0000000000ff7886 */ /* 0x000fc60001820000 */
[----:B------:R-:W-:-:S04]  /*1760*/  @!UP0 UIADD3 UR14, UPT, UPT, -UR4, 0x100000, URZ ;  /* 0x00100000040e8890 */ /* 0x000fc8000fffe1ff */
[----:B------:R-:W-:Y:S02]  /*1770*/  @!UP0 USHF.L.U32 UR15, UR14, 0xb, URZ ;  /* 0x0000000b0e0f8899 */ /* 0x000fe400080006ff */
[----:B------:R-:W-:Y:S02]  /*1780*/  @!UP0 USHF.L.U32 UR14, UR14, 0x1, URZ ;  /* 0x000000010e0e8899 */ /* 0x000fe400080006ff */
[----:B------:R-:W-:-:S04]  /*1790*/  @!UP0 UIADD3 UR4, UPT, UPT, -UR4, 0x100000, URZ ;  /* 0x0010000004048890 */ /* 0x000fc8000fffe1ff */
[----:B------:R-:W-:Y:S02]  /*17a0*/  @!UP0 USHF.L.U32 UR5, UR4, 0xb, URZ ;  /* 0x0000000b04058899 */ /* 0x000fe400080006ff */
[----:B------:R-:W-:Y:S01]  /*17b0*/  @!UP0 USHF.L.U32 UR4, UR4, 0x1, URZ ;  /* 0x0000000104048899 */ /* 0x000fe200080006ff */
[----:B------:R-:W-:Y:S01]  /*17c0*/  VOTEU.ALL UP0, P3 ;  /* 0x0000000000ff7886 */ /* 0x000fe20001800000 */
[----:B------:R-:W2:Y:S04]  /*17d0*/  FENCE.VIEW.ASYNC.S ;  /* 0x00000000000073c6 */ /* 0x000ea80000000000 */
[----:B--2---:R2:W3:Y:S02]  /*17e0*/  @!UP0 SYNCS.EXCH.64 URZ, [UR10+0x6000], UR14 ;  /* 0x0060000e0aff85b2 */ /* 0x0044e40008000100 */
[----:B--2---:R-:W-:-:S04]  /*17f0*/  R2UR UR14, R2 ;  /* 0x00000000020e72ca */ /* 0x004fc800000e0000 */
[----:B------:R2:W4:Y:S01]  /*1800*/  @!UP1 SYNCS.EXCH.64 URZ, [UR10+0x6010], UR4 ;  /* 0x006010040aff95b2 */ /* 0x0005220008000100 */
[----:B------:R-:W-:Y:S10]  /*1810*/  @!P0 BRA `(.L_x_53) ;  /* 0x00000008000c8947 */ /* 0x000ff40003800000 */
[----:B---34-:R-:W-:Y:S01]  /*1820*/  BAR.SYNC.DEFER_BLOCKING 0x0 ;  /* 0x0000000000007b1d */ /* 0x018fe20000010000 */
[----:B------:R-:W-:Y:S01]  /*1830*/  ELECT P1, URZ, PT ;  /* 0x0000000000ff782f */ /* 0x000fe20003820000 */
[----:B------:R-:W-:Y:S01]  /*1840*/  @!P3 IMAD.MOV.U32 R2, RZ, RZ, 0x6000 ;  /* 0x00006000ff02b424 */ /* 0x000fe200078e00ff */
[----:B------:R-:W-:Y:S02]  /*1850*/  UIADD3 UR24, UPT, UPT, UR10, 0x4000, URZ ;  /* 0x000040000a187890 */ /* 0x000fe4000fffe0ff */
[----:B------:R-:W-:Y:S02]  /*1860*/  ISETP.LT.U32.AND P1, PT, R68, 0x20, P1 ;  /* 0x000000204400780c */ /* 0x000fe40000f21070 */
[----:B------:R-:W-:Y:S01]  /*1870*/  ELECT P0, URZ, PT ;  /* 0x0000000000ff782f */ /* 0x000fe20003800000 */
[----:B--2---:R-:W-:-:S03]  /*1880*/  ULOP3.LUT UR4, UR14, 0x1, URZ, 0xc0, !UPT ;  /* 0x000000010e047892 */ /* 0x004fc6000f8ec0ff */
[----:B------:R-:W-:Y:S01]  /*1890*/  ISETP.LT.U32.AND P0, PT, R68, 0x40, P0 ;  /* 0x000000404400780c */ /* 0x000fe20000701070 */
[----:B------:R-:W-:Y:S02]  /*18a0*/  USHF.R.U32.HI UR18, URZ, 0x4, UR10 ;  /* 0x00000004ff127899 */ /* 0x000fe4000801160a */
[----:B------:R-:W-:Y:S02]  /*18b0*/  ULEA UR28, UR4, UR10, 0xd ;  /* 0x0000000a041c7291 */ /* 0x000fe4000f8e68ff */
[----:B------:R-:W-:Y:S02]  /*18c0*/  ULEA UR30, UR4, UR11, 0x6 ;  /* 0x0000000b041e7291 */ /* 0x000fe4000f8e30ff */
[----:B------:R-:W-:Y:S01]  /*18d0*/  USHF.R.U32.HI UR16, URZ, 0x4, UR24 ;  /* 0x00000004ff107899 */ /* 0x000fe20008011618 */
[----:B------:R-:W-:Y:S01]  /*18e0*/  VOTEU.ANY UP0, P1 ;  /* 0x0000000000ff7886 */ /* 0x000fe20000800100 */
[----:B------:R-:W-:Y:S01]  /*18f0*/  VOTEU.ANY UP2, P1 ;  /* 0x0000000000ff7886 */ /* 0x000fe20000840100 */
[----:B------:R-:W-:-:S03]  /*1900*/  USGXT.U32 UR18, UR18, 0xe ;  /* 0x0000000e1212789a */ /* 0x000fc60008000000 */
[----:B------:R-:W-:Y:S01]  /*1910*/  VOTEU.ANY UP1, P0 ;  /* 0x0000000000ff7886 */ /* 0x000fe20000020100 */
[----:B------:R2:W-:Y:S01]  /*1920*/  @!P3 SYNCS.ARRIVE.TRANS64 RZ, [UR10+0x6000], R2 ;  /* 0x00600002ffffb9a7 */ /* 0x0005e2000800000a */
[----:B------:R-:W-:Y:S01]  /*1930*/  @UP0 UIADD3 UR25, UPT, UPT, UR10, 0x6000, URZ ;  /* 0x000060000a190890 */ /* 0x000fe2000fffe0ff */
[----:B------:R-:W-:Y:S01]  /*1940*/  @UP0 UMOV UR26, URZ ;  /* 0x000000ff001a0c82 */ /* 0x000fe20008000000 */
[----:B------:R-:W-:Y:S01]  /*1950*/  BAR.SYNC.DEFER_BLOCKING 0x0 ;  /* 0x0000000000007b1d */ /* 0x000fe20000010000 */
[----:B------:R-:W-:Y:S02]  /*1960*/  @UP1 UIADD3 UR29, UPT, UPT, UR10, 0x6000, URZ ;  /* 0x000060000a1d1890 */ /* 0x000fe4000fffe0ff */
[----:B------:R-:W-:-:S03]  /*1970*/  USGXT.U32 UR16, UR16, 0xe ;  /* 0x0000000e1010789a */ /* 0x000fc60008000000 */
[----:B------:R-:W-:Y:S01]  /*1980*/  VOTEU.ANY UP3, P0 ;  /* 0x0000000000ff7886 */ /* 0x000fe20000060100 */
[----:B------:R-:W-:Y:S01]  /*1990*/  @UP1 UMOV UR31, URZ ;  /* 0x000000ff001f1c82 */ /* 0x000fe20008000000 */
[----:B------:R-:W-:Y:S02]  /*19a0*/  UIADD3 UR22, UP1, UPT, UR18, 0x2000080, URZ ;  /* 0x0200008012167890 */ /* 0x000fe4000ff3e0ff */
[----:B------:R-:W-:Y:S01]  /*19b0*/  UIADD3 UR20, UP0, UPT, UR16, 0x2, URZ ;  /* 0x0000000210147890 */ /* 0x000fe2000ff1e0ff */
[----:B------:R-:W-:Y:S01]  /*19c0*/  UMOV UR4, URZ ;  /* 0x000000ff00047c82 */ /* 0x000fe20008000000 */
[----:B------:R-:W-:Y:S02]  /*19d0*/  ULOP3.LUT UR18, UR18, 0x2000000, URZ, 0xfc, !UPT ;  /* 0x0200000012127892 */ /* 0x000fe4000f8efcff */
[----:B------:R-:W-:Y:S02]  /*19e0*/  UIADD3.X UR23, UPT, UPT, UR4, 0x40004040, URZ, UP1, !UPT ;  /* 0x4000404004177890 */ /* 0x000fe40008ffe4ff */
[----:B------:R-:W-:-:S02]  /*19f0*/  UIADD3.X UR21, UPT, UPT, UR4, 0x40004040, URZ, UP0, !UPT ;  /* 0x4000404004157890 */ /* 0x000fc400087fe4ff */
[----:B------:R-:W-:Y:S02]  /*1a00*/  UIADD3.64 UR36, UPT, UPT, UR22, 0x80, URZ ;  /* 0x0000008016247897 */ /* 0x000fe4000fffe0ff */
[----:B------:R-:W-:Y:S02]  /*1a10*/  UIADD3.64 UR40, UPT, UPT, UR22, 0x100, URZ ;  /* 0x0000010016287897 */ /* 0x000fe4000fffe0ff */
[----:B------:R-:W-:Y:S01]  /*1a20*/  UIADD3.64 UR34, UPT, UPT, UR20, 0x2, URZ ;  /* 0x0000000214227897 */ /* 0x000fe2000fffe0ff */
[----:B------:R2:W-:Y:S01]  /*1a30*/  @UP2 UTMALDG.2D [UR24], [UR8] ;  /* 0x00000018080025b4 */ /* 0x0005e20008008000 */
[----:B------:R-:W-:Y:S02]  /*1a40*/  UIADD3.64 UR38, UPT, UPT, UR20, 0x4, URZ ;  /* 0x0000000414267897 */ /* 0x000fe4000fffe0ff */
[----:B------:R-:W-:Y:S01]  /*1a50*/  UISETP.NE.U32.AND UP0, UPT, UR14, URZ, UPT ;  /* 0x000000ff0e00728c */ /* 0x000fe2000bf05070 */
[----:B------:R-:W-:Y:S01]  /*1a60*/  UMOV UR17, 0x40004040 ;  /* 0x4000404000117882 */ /* 0x000fe20000000000 */
[----:B------:R-:W-:Y:S01]  /*1a70*/  UMOV UR19, 0x40004040 ;  /* 0x4000404000137882 */ /* 0x000fe20000000000 */
[----:B------:R3:W-:Y:S06]  /*1a80*/  MEMBAR.ALL.CTA ;  /* 0x0000000000007992 */ /* 0x0007ec0000008000 */
[----:B---3--:R-:W3:Y:S02]  /*1a90*/  FENCE.VIEW.ASYNC.S ;  /* 0x00000000000073c6 */ /* 0x008ee40000000000 */
[----:B---3--:R-:W-:Y:S06]  /*1aa0*/  BAR.SYNC.DEFER_BLOCKING 0x0 ;  /* 0x0000000000007b1d */ /* 0x008fec0000010000 */
[----:B------:R2:W-:Y:S02]  /*1ab0*/  @UP3 UTMALDG.2D [UR28], [UR6] ;  /* 0x0000001c060035b4 */ /* 0x0005e40008008000 */
[----:B------:R-:W-:Y:S06]  /*1ac0*/  BAR.SYNC.DEFER_BLOCKING 0x0 ;  /* 0x0000000000007b1d */ /* 0x000fec0000010000 */
[----:B------:R-:W3:Y:S02]  /*1ad0*/  SYNCS.PHASECHK.TRANS64.TRYWAIT P0, [UR10+0x6000], RZ ;  /* 0x006000ffff0075a7 */ /* 0x000ee4000800110a */
[----:B--23--:R-:W-:Y:S05]  /*1ae0*/  @!P0 BRA `(.L_x_54) ;  /* 0x0000000c00548947 */ /* 0x00cfea0003800000 */
.L_x_66:
[----:B------:R-:W-:Y:S05]  /*1af0*/  BRA.U UP0, `(.L_x_55) ;  /* 0x0000000100347547 */ /* 0x000fea000b800000 */
[----:B------:R-:W-:Y:S01]  /*1b00*/  UMOV UR4, 0x0 ;  /* 0x0000000000047882 */ /* 0x000fe20000000000 */
[----:B------:R-:W-:Y:S01]  /*1b10*/  UMOV UR5, 0x4210010 ;  /* 0x0421001000057882 */ /* 0x000fe20000000000 */
[----:B------:R-:W-:Y:S01]  /*1b20*/  UMOV UR24, 0x0 ;  /* 0x0000000000187882 */ /* 0x000fe20000000000 */
[----:B------:R-:W-:Y:S01]  /*1b30*/  UMOV UR25, 0x4210010 ;  /* 0x0421001000197882 */ /* 0x000fe20000000000 */
[----:B------:R-:W-:Y:S01]  /*1b40*/  UMOV UR28, 0x0 ;  /* 0x00000000001c7882 */ /* 0x000fe20000000000 */
[----:B------:R-:W-:Y:S01]  /*1b50*/  UMOV UR29, 0x4210010 ;  /* 0x04210010001d7882 */ /* 0x000fe20000000000 */
[----:B------:R2:W-:Y:S01]  /*1b60*/  UTCHMMA gdesc[UR16], gdesc[UR18], tmem[UR32], tmem[UR4], idesc[UR5], !UPT ;  /* 0x00ff0412100075ea */ /* 0x0005e2000f800020 */
[----:B------:R-:W-:Y:S01]  /*1b70*/  UMOV UR30, 0x0 ;  /* 0x00000000001e7882 */ /* 0x000fe20000000000 */
[----:B------:R-:W-:Y:S01]  /*1b80*/  UMOV UR31, 0x4210010 ;  /* 0x04210010001f7882 */ /* 0x000fe20000000000 */
[----:B------:R2:W-:Y:S01]  /*1b90*/  UTCHMMA gdesc[UR20], gdesc[UR22], tmem[UR32], tmem[UR24], idesc[UR25], UPT ;  /* 0x00ff1816140075ea */ /* 0x0005e2000b800020 */
[----:B------:R2:W-:Y:S01]  /*1ba0*/  UTCHMMA gdesc[UR34], gdesc[UR36], tmem[UR32], tmem[UR28], idesc[UR29], UPT ;  /* 0x00ff1c24220075ea */ /* 0x0005e2000b800020 */
[----:B------:R2:W-:Y:S01]  /*1bb0*/  UTCHMMA gdesc[UR38], gdesc[UR40], tmem[UR32], tmem[UR30], idesc[UR31], UPT ;  /* 0x00ff1e28260075ea */ /* 0x0005e2000b800020 */
[----:B------:R-:W-:Y:S01]  /*1bc0*/  NOP ;  /* 0x0000000000007918 */ /* 0x000fe20000000000 */
.L_x_55:
[----:B------:R-:W-:Y:S01]  /*1bd0*/  ELECT P0, URZ, PT ;  /* 0x0000000000ff782f */ /* 0x000fe20003800000 */
[----:B--2---:R-:W-:-:S03]  /*1be0*/  UIADD3 UR4, UPT, UPT, UR10, 0x6010, URZ ;  /* 0x000060100a047890 */ /* 0x004fc6000fffe0ff */
[----:B------:R-:W-:Y:S01]  /*1bf0*/  ISETP.LT.U32.AND P0, PT, R68, 0x20, P0 ;  /* 0x000000204400780c */ /* 0x000fe20000701070 */
[----:B------:R-:W-:-:S12]  /*1c00*/  UMOV UR5, URZ ;  /* 0x000000ff00057c82 */ /* 0x000fd80008000000 */
[----:B------:R-:W-:Y:S01]  /*1c10*/  VOTEU.ANY UP0, P0 ;  /* 0x0000000000ff7886 */ /* 0x000fe20000000100 */
[----:B------:R-:W-:Y:S01]  /*1c20*/  VOTEU.ANY UP1, P0 ;  /* 0x0000000000ff7886 */ /* 0x000fe20000020100 */
[----:B------:R-:W-:-:S03]  /*1c30*/  ISETP.GE.U32.AND P0, PT, R12, 0x41, PT ;  /* 0x000000410c00780c */ /* 0x000fc60003f06070 */
[----:B------:R-:W-:Y:S02]  /*1c40*/  @UP0 UMOV UR15, UR4 ;  /* 0x00000004000f0c82 */ /* 0x000fe40008000000 */
[----:B------:R2:W-:Y:S01]  /*1c50*/  @UP1 UTCBAR [UR15], URZ ;  /* 0x000000ff0f0013e9 */ /* 0x0005e200080000ff */
[----:B------:R-:W-:Y:S06]  /*1c60*/  BAR.SYNC.DEFER_BLOCKING 0x0 ;  /* 0x0000000000007b1d */ /* 0x000fec0000010000 */
[----:B------:R-:W3:Y:S02]  /*1c70*/  SYNCS.PHASECHK.TRANS64.TRYWAIT P1, [UR10+0x6010], RZ ;  /* 0x006010ffff0075a7 */ /* 0x000ee4000802110a */
[----:B--23--:R-:W-:Y:S05]  /*1c80*/  @!P1 BRA `(.L_x_56) ;  /* 0x0000000800f89947 */ /* 0x00cfea0003800000 */
.L_x_67:
[----:B------:R-:W-:Y:S05]  /*1c90*/  @!P0 BRA `(.L_x_53) ;  /* 0x0000000000ec8947 */ /* 0x000fea0003800000 */
[----:B------:R-:W-:Y:S01]  /*1ca0*/  IMAD.MOV.U32 R2, RZ, RZ, 0x1 ;  /* 0x00000001ff027424 */ /* 0x000fe200078e00ff */
[----:B------:R-:W2:Y:S01]  /*1cb0*/  LDCU UR33, c[0x0][0x3a0] ;  /* 0x00007400ff2177ac */ /* 0x000ea20008000800 */
[----:B------:R-:W-:-:S05]  /*1cc0*/  UMOV UR26, 0x40 ;  /* 0x00000040001a7882 */ /* 0x000fca0000000000 */
.L_x_60:
[----:B------:R-:W-:Y:S01]  /*1cd0*/  BAR.SYNC.DEFER_BLOCKING 0x0 ;  /* 0x0000000000007b1d */ /* 0x000fe20000010000 */
[----:B------:R-:W-:Y:S01]  /*1ce0*/  ELECT P1, URZ, PT ;  /* 0x0000000000ff782f */ /* 0x000fe20003820000 */
[----:B-----5:R-:W-:Y:S01]  /*1cf0*/  @!P3 IMAD.MOV.U32 R3, RZ, RZ, 0x6000 ;  /* 0x00006000ff03b424 */ /* 0x020fe200078e00ff */
[----:B------:R-:W-:Y:S02]  /*1d00*/  ELECT P0, URZ, PT ;  /* 0x0000000000ff782f */ /* 0x000fe40003800000 */
[C---:B------:R-:W-:Y:S01]  /*1d10*/  ISETP.LT.U32.AND P1, PT, R68.reuse, 0x20, P1 ;  /* 0x000000204400780c */ /* 0x040fe20000f21070 */
[----:B------:R-:W-:Y:S01]  /*1d20*/  ULOP3.LUT UR15, UR14, 0x1, URZ, 0xc0, !UPT ;  /* 0x000000010e0f7892 */ /* 0x000fe2000f8ec0ff */
[----:B------:R-:W-:Y:S01]  /*1d30*/  ISETP.LT.U32.AND P0, PT, R68, 0x40, P0 ;  /* 0x000000404400780c */ /* 0x000fe20000701070 */
[----:B---3--:R-:W-:Y:S02]  /*1d40*/  UMOV UR31, UR26 ;  /* 0x0000001a001f7c82 */ /* 0x008fe40008000000 */
[----:B------:R-:W-:-:S02]  /*1d50*/  ULEA UR28, UR15, UR10, 0xd ;  /* 0x0000000a0f1c7291 */ /* 0x000fc4000f8e68ff */
[----:B------:R-:W-:-:S06]  /*1d60*/  ULEA UR30, UR15, UR11, 0x6 ;  /* 0x0000000b0f1e7291 */ /* 0x000fcc000f8e30ff */
[----:B------:R-:W-:Y:S02]  /*1d70*/  VOTEU.ANY UP0, P1 ;  /* 0x0000000000ff7886 */ /* 0x000fe40000800100 */
[----:B------:R-:W-:-:S03]  /*1d80*/  VOTEU.ANY UP1, P0 ;  /* 0x0000000000ff7886 */ /* 0x000fc60000020100 */
[----:B------:R-:W-:Y:S02]  /*1d90*/  @UP0 UIADD3 UR24, UPT, UPT, UR10, 0x4000, URZ ;  /* 0x000040000a180890 */ /* 0x000fe4000fffe0ff */
[----:B------:R3:W-:Y:S01]  /*1da0*/  @!P3 SYNCS.ARRIVE.TRANS64 RZ, [UR10+0x6000], R3 ;  /* 0x00600003ffffb9a7 */ /* 0x0007e2000800000a */
[----:B------:R-:W-:Y:S01]  /*1db0*/  @UP0 UIADD3 UR25, UPT, UPT, UR10, 0x6000, URZ ;  /* 0x000060000a190890 */ /* 0x000fe2000fffe0ff */
[----:B------:R-:W-:Y:S01]  /*1dc0*/  VOTEU.ANY UP0, P1 ;  /* 0x0000000000ff7886 */ /* 0x000fe20000800100 */
[----:B------:R-:W-:Y:S01]  /*1dd0*/  BAR.SYNC.DEFER_BLOCKING 0x0 ;  /* 0x0000000000007b1d */ /* 0x000fe20000010000 */
[----:B------:R-:W-:Y:S01]  /*1de0*/  @UP1 UIADD3 UR29, UPT, UPT, UR10, 0x6000, URZ ;  /* 0x000060000a1d1890 */ /* 0x000fe2000fffe0ff */
[----:B---3--:R-:W-:-:S04]  /*1df0*/  IMAD.U32 R3, R2, -0x80000000, RZ ;  /* 0x8000000002037824 */ /* 0x008fc800078e00ff */
[----:B------:R-:W-:Y:S01]  /*1e00*/  VOTEU.ANY UP1, P0 ;  /* 0x0000000000ff7886 */ /* 0x000fe20000020100 */
[----:B------:R3:W-:Y:S01]  /*1e10*/  @UP0 UTMALDG.2D [UR24], [UR8] ;  /* 0x00000018080005b4 */ /* 0x0007e20008008000 */
[----:B------:R-:W-:Y:S01]  /*1e20*/  UISETP.NE.U32.AND UP0, UPT, UR14, URZ, UPT ;  /* 0x000000ff0e00728c */ /* 0x000fe2000bf05070 */
[----:B------:R4:W-:Y:S06]  /*1e30*/  MEMBAR.ALL.CTA ;  /* 0x0000000000007992 */ /* 0x0009ec0000008000 */
[----:B----4-:R-:W4:Y:S02]  /*1e40*/  FENCE.VIEW.ASYNC.S ;  /* 0x00000000000073c6 */ /* 0x010f240000000000 */
[----:B----4-:R-:W-:Y:S06]  /*1e50*/  BAR.SYNC.DEFER_BLOCKING 0x0 ;  /* 0x0000000000007b1d */ /* 0x010fec0000010000 */
[----:B------:R3:W-:Y:S02]  /*1e60*/  @UP1 UTMALDG.2D [UR28], [UR6] ;  /* 0x0000001c060015b4 */ /* 0x0007e40008008000 */
[----:B------:R-:W-:Y:S06]  /*1e70*/  BAR.SYNC.DEFER_BLOCKING 0x0 ;  /* 0x0000000000007b1d */ /* 0x000fec0000010000 */
[----:B------:R-:W4:Y:S02]  /*1e80*/  SYNCS.PHASECHK.TRANS64.TRYWAIT P0, [UR10+0x6000], R3 ;  /* 0x00600003ff0075a7 */ /* 0x000f24000800110a */
[----:B---34-:R-:W-:Y:S05]  /*1e90*/  @!P0 BRA `(.L_x_57) ;  /* 0x0000000800808947 */ /* 0x018fea0003800000 */
.L_x_68:
[----:B------:R-:W-:Y:S05]  /*1ea0*/  BRA.U UP0, `(.L_x_58) ;  /* 0x0000000100347547 */ /* 0x000fea000b800000 */
[----:B------:R-:W-:Y:S01]  /*1eb0*/  UMOV UR24, 0x0 ;  /* 0x0000000000187882 */ /* 0x000fe20000000000 */
[----:B------:R-:W-:Y:S01]  /*1ec0*/  UMOV UR25, 0x4210010 ;  /* 0x0421001000197882 */ /* 0x000fe20000000000 */
[----:B------:R-:W-:Y:S01]  /*1ed0*/  UMOV UR28, 0x0 ;  /* 0x00000000001c7882 */ /* 0x000fe20000000000 */
[----:B------:R-:W-:Y:S01]  /*1ee0*/  UMOV UR29, 0x4210010 ;  /* 0x04210010001d7882 */ /* 0x000fe20000000000 */
[----:B------:R-:W-:Y:S01]  /*1ef0*/  UMOV UR30, 0x0 ;  /* 0x00000000001e7882 */ /* 0x000fe20000000000 */
[----:B------:R-:W-:Y:S01]  /*1f00*/  UMOV UR31, 0x4210010 ;  /* 0x04210010001f7882 */ /* 0x000fe20000000000 */
[----:B------:R3:W-:Y:S01]  /*1f10*/  UTCHMMA gdesc[UR16], gdesc[UR18], tmem[UR32], tmem[UR24], idesc[UR25], UPT ;  /* 0x00ff1812100075ea */ /* 0x0007e2000b800020 */
[----:B------:R-:W-:Y:S01]  /*1f20*/  UMOV UR42, 0x0 ;  /* 0x00000000002a7882 */ /* 0x000fe20000000000 */
[----:B------:R-:W-:Y:S01]  /*1f30*/  UMOV UR43, 0x4210010 ;  /* 0x04210010002b7882 */ /* 0x000fe20000000000 */
[----:B------:R3:W-:Y:S01]  /*1f40*/  UTCHMMA gdesc[UR20], gdesc[UR22], tmem[UR32], tmem[UR28], idesc[UR29], UPT ;  /* 0x00ff1c16140075ea */ /* 0x0007e2000b800020 */
[----:B------:R3:W-:Y:S01]  /*1f50*/  UTCHMMA gdesc[UR34], gdesc[UR36], tmem[UR32], tmem[UR30], idesc[UR31], UPT ;  /* 0x00ff1e24220075ea */ /* 0x0007e2000b800020 */
[----:B------:R3:W-:Y:S01]  /*1f60*/  UTCHMMA gdesc[UR38], gdesc[UR40], tmem[UR32], tmem[UR42], idesc[UR43], UPT ;  /* 0x00ff2a28260075ea */ /* 0x0007e2000b800020 */
[----:B------:R-:W-:Y:S01]  /*1f70*/  NOP ;  /* 0x0000000000007918 */ /* 0x000fe20000000000 */
.L_x_58:
[----:B------:R-:W-:-:S04]  /*1f80*/  ELECT P0, URZ, PT ;  /* 0x0000000000ff782f */ /* 0x000fc80003800000 */
[----:B------:R-:W-:-:S13]  /*1f90*/  ISETP.LT.U32.AND P0, PT, R68, 0x20, P0 ;  /* 0x000000204400780c */ /* 0x000fda0000701070 */
[----:B------:R-:W-:Y:S01]  /*1fa0*/  VOTEU.ANY UP0, P0 ;  /* 0x0000000000ff7886 */ /* 0x000fe20000000100 */
[----:B------:R-:W-:-:S04]  /*1fb0*/  VOTEU.ANY UP1, P0 ;  /* 0x0000000000ff7886 */ /* 0x000fc80000020100 */
[----:B------:R-:W-:Y:S02]  /*1fc0*/  @UP0 UMOV UR15, UR4 ;  /* 0x00000004000f0c82 */ /* 0x000fe40008000000 */
[----:B------:R4:W-:Y:S01]  /*1fd0*/  @UP1 UTCBAR [UR15], URZ ;  /* 0x000000ff0f0013e9 */ /* 0x0009e200080000ff */
[----:B------:R-:W-:Y:S06]  /*1fe0*/  BAR.SYNC.DEFER_BLOCKING 0x0 ;  /* 0x0000000000007b1d */ /* 0x000fec0000010000 */
[----:B------:R-:W5:Y:S02]  /*1ff0*/  SYNCS.PHASECHK.TRANS64.TRYWAIT P0, [UR10+0x6010], R3 ;  /* 0x00601003ff0075a7 */ /* 0x000f64000800110a */
[----:B----45:R-:W-:Y:S05]  /*2000*/  @!P0 BRA `(.L_x_59) ;  /* 0x0000000800308947 */ /* 0x030fea0003800000 */
.L_x_69:
[----:B------:R-:W-:Y:S01]  /*2010*/  UIADD3 UR26, UPT, UPT, UR26, 0x40, URZ ;  /* 0x000000401a1a7890 */ /* 0x000fe2000fffe0ff */
[----:B------:R-:W-:-:S03]  /*2020*/  LOP3.LUT R2, R2, 0x1, RZ, 0x3c, !PT ;  /* 0x0000000102027812 */ /* 0x000fc600078e3cff */
[----:B--2---:R-:W-:-:S09]  /*2030*/  UISETP.GE.AND UP0, UPT, UR26, UR33, UPT ;  /* 0x000000211a00728c */ /* 0x004fd2000bf06270 */
[----:B------:R-:W-:Y:S05]  /*2040*/  BRA.U !UP0, `(.L_x_60) ;  /* 0xfffffffd08207547 */ /* 0x000fea000b83ffff */
.L_x_53:
[----:B---34-:R-:W-:Y:S06]  /*2050*/  BAR.SYNC.DEFER_BLOCKING 0x0 ;  /* 0x0000000000007b1d */ /* 0x018fec0000010000 */
[----:B------:R-:W-:Y:S04]  /*2060*/  BSSY.RECONVERGENT B4, `(.L_x_61) ;  /* 0x0000004000047945 */ /* 0x000fe80003800200 */
[----:B------:R-:W-:Y:S05]  /*2070*/  @P3 BRA `(.L_x_62) ;  /* 0x0000000000083947 */ /* 0x000fea0003800000 */
[----:B------:R-:W3:Y:S02]  /*2080*/  SYNCS.CCTL.IV [UR10+0x6000] ;  /* 0x00600000ff0079b1 */ /* 0x000ee4000800000a */
[----:B---3--:R-:W3:Y:S02]  /*2090*/  SYNCS.CCTL.IV [UR10+0x6010] ;  /* 0x00601000ff0079b1 */ /* 0x008ee4000800000a */
.L_x_62:
[----:B--2---:R-:W-:Y:S05]  /*20a0*/  BSYNC.RECONVERGENT B4 ;  /* 0x0000000000047941 */ /* 0x004fea0003800200 */
.L_x_61:
[----:B------:R-:W-:Y:S01]  /*20b0*/  USHF.L.U32 UR4, UR14, 0x15, URZ ;  /* 0x000000150e047899 */ /* 0x000fe200080006ff */
[C---:B------:R-:W-:Y:S01]  /*20c0*/  IMAD.SHL.U32 R4, R0.reuse, 0x80, RZ ;  /* 0x0000008000047824 */ /* 0x040fe200078e00ff */
[----:B------:R-:W-:Y:S01]  /*20d0*/  ELECT P0, URZ, PT ;  /* 0x0000000000ff782f */ /* 0x000fe20003800000 */
[C---:B------:R-:W-:Y:S01]  /*20e0*/  IMAD.SHL.U32 R2, R0.reuse, 0x40, RZ ;  /* 0x0000004000027824 */ /* 0x040fe200078e00ff */
[----:B------:R-:W-:Y:S01]  /*20f0*/  ULOP3.LUT UR4, UR4, 0x600000, URZ, 0xc0, !UPT ;  /* 0x0060000004047892 */ /* 0x000fe2000f8ec0ff */
[----:B-----5:R-:W-:Y:S01]  /*2100*/  IMAD.SHL.U32 R3, R0, 0x10, RZ ;  /* 0x0000001000037824 */ /* 0x020fe200078e00ff */
[----:B------:R-:W-:Y:S01]  /*2110*/  LOP3.LUT R5, R4, 0x780, RZ, 0xc0, !PT ;  /* 0x0000078004057812 */ /* 0x000fe200078ec0ff */
[----:B------:R-:W-:Y:S01]  /*2120*/  IMAD.SHL.U32 R0, R0, 0x200, RZ ;  /* 0x0000020000007824 */ /* 0x000fe200078e00ff */
[----:B------:R-:W-:Y:S01]  /*2130*/  LOP3.LUT R2, R2, 0x1800, RZ, 0xc0, !PT ;  /* 0x0000180002027812 */ /* 0x000fe200078ec0ff */
[----:B------:R-:W-:Y:S01]  /*2140*/  UIADD3 UR4, UPT, UPT, UR32, UR4, URZ ;  /* 0x0000000420047290 */ /* 0x000fe2000fffe0ff */
[----:B------:R-:W-:Y:S01]  /*2150*/  ISETP.LT.U32.AND P0, PT, R68, 0x40, P0 ;  /* 0x000000404400780c */ /* 0x000fe20000701070 */
[----:B------:R-:W-:Y:S01]  /*2160*/  ULOP3.LUT UR14, UR14, 0x1, URZ, 0xc0, !UPT ;  /* 0x000000010e0e7892 */ /* 0x000fe2000f8ec0ff */
[----:B------:R-:W-:Y:S01]  /*2170*/  LOP3.LUT R5, R5, 0x2000, R0, 0xf8, !PT ;  /* 0x0000200005057812 */ /* 0x000fe200078ef800 */
[----:B------:R-:W-:Y:S01]  /*2180*/  UMOV UR6, UR27 ;  /* 0x0000001b00067c82 */ /* 0x000fe20008000000 */
[----:B------:R-:W-:Y:S01]  /*2190*/  LOP3.LUT R2, R2, 0x70, R3, 0xf8, !PT ;  /* 0x0000007002027812 */ /* 0x000fe200078ef803 */
[----:B------:R-:W-:-:S03]  /*21a0*/  ULEA UR5, UR14, UR11, 0x6 ;  /* 0x0000000b0e057291 */ /* 0x000fc6000f8e30ff */
[----:B------:R-:W-:Y:S02]  /*21b0*/  LOP3.LUT R0, R5, R2, RZ, 0xfc, !PT ;  /* 0x0000000205007212 */ /* 0x000fe400078efcff */
[----:B------:R-:W-:Y:S01]  /*21c0*/  LDTM.16dp32bit_t0_t15.x64 R4, tmem[UR4] ;  /* 0x00000004000479ee */ /* 0x000fe20008b00000 */
[----:B------:R-:W2:Y:S01]  /*21d0*/  LDTM.16dp32bit_t16_t31.x64 R4, tmem[UR4+0x40] ;  /* 0x00004004000479ee */ /* 0x000ea20008b20000 */
[----:B------:R-:W-:Y:S01]  /*21e0*/  NOP ;  /* 0x0000000000007918 */ /* 0x000fe20000000000 */
[C---:B------:R-:W-:Y:S01]  /*21f0*/  LOP3.LUT R2, R0.reuse, 0x10, RZ, 0x3c, !PT ;  /* 0x0000001000027812 */ /* 0x040fe200078e3cff */
[----:B------:R-:W-:Y:S01]  /*2200*/  ULEA UR4, UR14, UR10, 0xd ;  /* 0x0000000a0e047291 */ /* 0x000fe2000f8e68ff */
[----:B------:R-:W-:Y:S01]  /*2210*/  LOP3.LUT R3, R0, 0x20, RZ, 0x3c, !PT ;  /* 0x0000002000037812 */ /* 0x000fe200078e3cff */
[----:B--2---:R-:W-:Y:S01]  /*2220*/  VOTEU.ANY UP1, P0 ;  /* 0x0000000000ff7886 */ /* 0x004fe20000020100 */
[----:B------:R-:W-:Y:S01]  /*2230*/  VOTEU.ANY UP0, P0 ;  /* 0x0000000000ff7886 */ /* 0x000fe20000000100 */
[----:B------:R-:W-:-:S02]  /*2240*/  F2FP.F16.F32.PACK_AB R4, R5, R4 ;  /* 0x000000040504723e */ /* 0x000fc400000000ff */
[----:B------:R-:W-:Y:S02]  /*2250*/  F2FP.F16.F32.PACK_AB R5, R7, R6 ;  /* 0x000000060705723e */ /* 0x000fe400000000ff */
[----:B------:R-:W-:Y:S02]  /*2260*/  F2FP.F16.F32.PACK_AB R12, R13, R12 ;  /* 0x0000000c0d0c723e */ /* 0x000fe400000000ff */
[----:B------:R-:W-:Y:S02]  /*2270*/  F2FP.F16.F32.PACK_AB R6, R9, R8 ;  /* 0x000000080906723e */ /* 0x000fe400000000ff */
[----:B------:R-:W-:Y:S02]  /*2280*/  F2FP.F16.F32.PACK_AB R7, R11, R10 ;  /* 0x0000000a0b07723e */ /* 0x000fe400000000ff */
[----:B------:R-:W-:Y:S02]  /*2290*/  F2FP.F16.F32.PACK_AB R13, R15, R14 ;  /* 0x0000000e0f0d723e */ /* 0x000fe400000000ff */
[----:B------:R-:W-:Y:S01]  /*22a0*/  F2FP.F16.F32.PACK_AB R20, R21, R20 ;  /* 0x000000141514723e */ /* 0x000fe200000000ff */
[----:B---3--:R2:W-:Y:S01]  /*22b0*/  STS.128 [R0+UR10], R4 ;  /* 0x0000000400007988 */ /* 0x0085e20008000c0a */
[----:B------:R-:W-:-:S02]  /*22c0*/  F2FP.F16.F32.PACK_AB R14, R17, R16 ;  /* 0x00000010110e723e */ /* 0x000fc400000000ff */
[----:B------:R-:W-:Y:S02]  /*22d0*/  F2FP.F16.F32.PACK_AB R15, R19, R18 ;  /* 0x00000012130f723e */ /* 0x000fe400000000ff */
[----:B------:R-:W-:Y:S02]  /*22e0*/  F2FP.F16.F32.PACK_AB R21, R23, R22 ;  /* 0x000000161715723e */ /* 0x000fe400000000ff */
[----:B------:R-:W-:Y:S01]  /*22f0*/  F2FP.F16.F32.PACK_AB R28, R29, R28 ;  /* 0x0000001c1d1c723e */ /* 0x000fe200000000ff */
[----:B------:R2:W-:Y:S01]  /*2300*/  STS.128 [R2+UR10], R12 ;  /* 0x0000000c02007988 */ /* 0x0005e20008000c0a */
[----:B------:R-:W-:Y:S02]  /*2310*/  F2FP.F16.F32.PACK_AB R22, R25, R24 ;  /* 0x000000181916723e */ /* 0x000fe400000000ff */
[----:B------:R-:W-:Y:S02]  /*2320*/  F2FP.F16.F32.PACK_AB R23, R27, R26 ;  /* 0x0000001a1b17723e */ /* 0x000fe400000000ff */
[----:B------:R-:W-:-:S02]  /*2330*/  F2FP.F16.F32.PACK_AB R29, R31, R30 ;  /* 0x0000001e1f1d723e */ /* 0x000fc400000000ff */
[----:B------:R-:W-:Y:S01]  /*2340*/  F2FP.F16.F32.PACK_AB R36, R37, R36 ;  /* 0x000000242524723e */ /* 0x000fe200000000ff */
[----:B------:R2:W-:Y:S01]  /*2350*/  STS.128 [R3+UR10], R20 ;  /* 0x0000001403007988 */ /* 0x0005e20008000c0a */
[----:B------:R-:W-:Y:S02]  /*2360*/  F2FP.F16.F32.PACK_AB R30, R33, R32 ;  /* 0x00000020211e723e */ /* 0x000fe400000000ff */
[----:B------:R-:W-:Y:S02]  /*2370*/  F2FP.F16.F32.PACK_AB R31, R35, R34 ;  /* 0x00000022231f723e */ /* 0x000fe400000000ff */
[----:B------:R-:W-:Y:S02]  /*2380*/  F2FP.F16.F32.PACK_AB R37, R39, R38 ;  /* 0x000000262725723e */ /* 0x000fe400000000ff */
[----:B------:R-:W-:Y:S02]  /*2390*/  F2FP.F16.F32.PACK_AB R44, R45, R44 ;  /* 0x0000002c2d2c723e */ /* 0x000fe400000000ff */
[----:B------:R-:W-:-:S02]  /*23a0*/  LOP3.LUT R8, R0, 0x30, RZ, 0x3c, !PT ;  /* 0x0000003000087812 */ /* 0x000fc400078e3cff */
[----:B------:R-:W-:Y:S02]  /*23b0*/  F2FP.F16.F32.PACK_AB R38, R41, R40 ;  /* 0x000000282926723e */ /* 0x000fe400000000ff */
[----:B------:R-:W-:Y:S01]  /*23c0*/  F2FP.F16.F32.PACK_AB R39, R43, R42 ;  /* 0x0000002a2b27723e */ /* 0x000fe200000000ff */
[----:B------:R2:W-:Y:S01]  /*23d0*/  STS.128 [R8+UR10], R28 ;  /* 0x0000001c08007988 */ /* 0x0005e20008000c0a */
[----:B------:R-:W-:Y:S02]  /*23e0*/  F2FP.F16.F32.PACK_AB R45, R47, R46 ;  /* 0x0000002e2f2d723e */ /* 0x000fe400000000ff */
[----:B------:R-:W-:Y:S02]  /*23f0*/  F2FP.F16.F32.PACK_AB R52, R53, R52 ;  /* 0x000000343534723e */ /* 0x000fe400000000ff */
[----:B------:R-:W-:Y:S02]  /*2400*/  LOP3.LUT R9, R0, 0x40, RZ, 0x3c, !PT ;  /* 0x0000004000097812 */ /* 0x000fe400078e3cff */
[----:B------:R-:W-:-:S02]  /*2410*/  F2FP.F16.F32.PACK_AB R46, R49, R48 ;  /* 0x00000030312e723e */ /* 0x000fc400000000ff */
[----:B------:R-:W-:Y:S01]  /*2420*/  F2FP.F16.F32.PACK_AB R47, R51, R50 ;  /* 0x00000032332f723e */ /* 0x000fe200000000ff */
[----:B------:R2:W-:Y:S01]  /*2430*/  STS.128 [R9+UR10], R36 ;  /* 0x0000002409007988 */ /* 0x0005e20008000c0a */
[----:B------:R-:W-:Y:S02]  /*2440*/  F2FP.F16.F32.PACK_AB R53, R55, R54 ;  /* 0x000000363735723e */ /* 0x000fe400000000ff */
[----:B------:R-:W-:Y:S02]  /*2450*/  F2FP.F16.F32.PACK_AB R60, R61, R60 ;  /* 0x0000003c3d3c723e */ /* 0x000fe400000000ff */
[----:B------:R-:W-:Y:S02]  /*2460*/  LOP3.LUT R10, R0, 0x50, RZ, 0x3c, !PT ;  /* 0x00000050000a7812 */ /* 0x000fe400078e3cff */
[----:B------:R-:W-:Y:S02]  /*2470*/  F2FP.F16.F32.PACK_AB R54, R57, R56 ;  /* 0x000000383936723e */ /* 0x000fe400000000ff */
[----:B------:R-:W-:Y:S01]  /*2480*/  F2FP.F16.F32.PACK_AB R55, R59, R58 ;  /* 0x0000003a3b37723e */ /* 0x000fe200000000ff */
[----:B------:R2:W-:Y:S01]  /*2490*/  STS.128 [R10+UR10], R44 ;  /* 0x0000002c0a007988 */ /* 0x0005e20008000c0a */
[----:B------:R-:W-:-:S02]  /*24a0*/  F2FP.F16.F32.PACK_AB R61, R63, R62 ;  /* 0x0000003e3f3d723e */ /* 0x000fc400000000ff */
[C---:B------:R-:W-:Y:S02]  /*24b0*/  LOP3.LUT R11, R0.reuse, 0x60, RZ, 0x3c, !PT ;  /* 0x00000060000b7812 */ /* 0x040fe400078e3cff */
[----:B------:R-:W-:Y:S02]  /*24c0*/  F2FP.F16.F32.PACK_AB R62, R65, R64 ;  /* 0x00000040413e723e */ /* 0x000fe400000000ff */
[----:B------:R-:W-:Y:S01]  /*24d0*/  F2FP.F16.F32.PACK_AB R63, R67, R66 ;  /* 0x00000042433f723e */ /* 0x000fe200000000ff */
[----:B------:R2:W-:Y:S01]  /*24e0*/  STS.128 [R11+UR10], R52 ;  /* 0x000000340b007988 */ /* 0x0005e20008000c0a */
[----:B------:R-:W-:-:S05]  /*24f0*/  LOP3.LUT R16, R0, 0x70, RZ, 0x3c, !PT ;  /* 0x0000007000107812 */ /* 0x000fca00078e3cff */
[----:B------:R2:W-:Y:S01]  /*2500*/  STS.128 [R16+UR10], R60 ;  /* 0x0000003c10007988 */ /* 0x0005e20008000c0a */
[----:B------:R3:W-:Y:S06]  /*2510*/  MEMBAR.ALL.CTA ;  /* 0x0000000000007992 */ /* 0x0007ec0000008000 */
[----:B---3--:R-:W3:Y:S02]  /*2520*/  FENCE.VIEW.ASYNC.S ;  /* 0x00000000000073c6 */ /* 0x008ee40000000000 */
[----:B---3--:R-:W-:Y:S06]  /*2530*/  BAR.SYNC.DEFER_BLOCKING 0x0 ;  /* 0x0000000000007b1d */ /* 0x008fec0000010000 */
[----:B------:R2:W-:Y:S01]  /*2540*/  @UP1 UTMASTG.2D [UR4], [UR12] ;  /* 0x000000040c0013b5 */ /* 0x0005e20008008000 */
[----:B------:R0:W-:Y:S01]  /*2550*/  UTMACMDFLUSH ;  /* 0x00000000000079b7 */ /* 0x0001e20000000000 */
[----:B------:R-:W-:-:S04]  /*2560*/  DEPBAR.LE SB0, 0x0 ;  /* 0x000080000000791a */ /* 0x000fc80000000000 */
[----:B------:R-:W-:Y:S08]  /*2570*/  BAR.SYNC.DEFER_BLOCKING 0x0 ;  /* 0x0000000000007b1d */ /* 0x000ff00000010000 */
[----:B------:R-:W-:Y:S06]  /*2580*/  BAR.SYNC.DEFER_BLOCKING 0x0 ;  /* 0x0000000000007b1d */ /* 0x000fec0000010000 */
[----:B--2---:R-:W-:Y:S05]  /*2590*/  @P2 BRA `(.L_x_63) ;  /* 0x0000000000a02947 */ /* 0x004fea0003800000 */
[----:B------:R-:W2:Y:S01]  /*25a0*/  S2UR UR5, SR_CgaCtaId ;  /* 0x00000000000579c3 */ /* 0x000ea20000008800 */
[----:B------:R-:W-:Y:S01]  /*25b0*/  NOP ;  /* 0x0000000000007918 */ /* 0x000fe20000000000 */
[----:B------:R-:W-:Y:S01]  /*25c0*/  UMOV UR4, 0x50 ;  /* 0x0000005000047882 */ /* 0x000fe20000000000 */
[----:B------:R-:W-:Y:S02]  /*25d0*/  IMAD.U32 R0, RZ, RZ, UR32 ;  /* 0x00000020ff007e24 */ /* 0x000fe4000f8e00ff */
[----:B------:R-:W-:Y:S02]  /*25e0*/  IMAD.MOV.U32 R3, RZ, RZ, 0xf ;  /* 0x0000000fff037424 */ /* 0x000fe400078e00ff */
[----:B------:R-:W-:Y:S01]  /*25f0*/  IMAD.MOV.U32 R7, RZ, RZ, 0x1 ;  /* 0x00000001ff077424 */ /* 0x000fe200078e00ff */
[----:B------:R-:W-:-:S04]  /*2600*/  LOP3.LUT R0, R0, 0xffff, RZ, 0xc0, !PT ;  /* 0x0000ffff00007812 */ /* 0x000fc800078ec0ff */
[----:B------:R-:W-:-:S05]  /*2610*/  SHF.R.U32.HI R0, RZ, 0x5, R0 ;  /* 0x00000005ff007819 */ /* 0x000fca0000011600 */
[----:B------:R-:W-:Y:S01]  /*2620*/  VIADD R2, R0, 0x10 ;  /* 0x0000001000027836 */ /* 0x000fe20000000000 */
[----:B------:R-:W-:Y:S01]  /*2630*/  SHF.L.U32 R0, R3, R0, RZ ;  /* 0x0000000003007219 */ /* 0x000fe200000006ff */
[----:B--2---:R-:W-:-:S03]  /*2640*/  ULEA UR6, UR5, UR4, 0x18 ;  /* 0x0000000405067291 */ /* 0x004fc6000f8ec0ff */
[----:B------:R-:W-:-:S04]  /*2650*/  SHF.L.U32 R3, R7, R2, RZ ;  /* 0x0000000207037219 */ /* 0x000fc800000006ff */
[----:B------:R-:W-:Y:S02]  /*2660*/  LOP3.LUT R0, R3, R0, RZ, 0xfc, !PT ;  /* 0x0000000003007212 */ /* 0x000fe400078efcff */
[----:B------:R-:W2:Y:S02]  /*2670*/  LDS R5, [UR6] ;  /* 0x00000006ff057984 */ /* 0x000ea40008000800 */
[C---:B------:R-:W-:Y:S02]  /*2680*/  LOP3.LUT R2, R0.reuse, 0xffff, RZ, 0xc0, !PT ;  /* 0x0000ffff00027812 */ /* 0x040fe400078ec0ff */
[----:B--2---:R-:W-:-:S04]  /*2690*/  LOP3.LUT R3, R0, 0xffff, R5, 0x80, !PT ;  /* 0x0000ffff00037812 */ /* 0x004fc800078e8005 */
[----:B------:R-:W-:-:S13]  /*26a0*/  ISETP.NE.AND P0, PT, R3, R2, PT ;  /* 0x000000020300720c */ /* 0x000fda0003f05270 */
[----:B------:R-:W-:Y:S05]  /*26b0*/  @P0 BRA `(.L_x_64) ;  /* 0x0000000000500947 */ /* 0x000fea0003800000 */
[----:B------:R-:W-:Y:S02]  /*26c0*/  SHF.R.U32.HI R5, RZ, 0x10, R5 ;  /* 0x00000010ff057819 */ /* 0x000fe40000011605 */
[----:B------:R-:W-:-:S04]  /*26d0*/  SHF.R.U32.HI R2, RZ, 0x10, R0 ;  /* 0x00000010ff027819 */ /* 0x000fc80000011600 */
[----:B------:R-:W-:-:S04]  /*26e0*/  LOP3.LUT R5, R5, R2, RZ, 0xc0, !PT ;  /* 0x0000000205057212 */ /* 0x000fc800078ec0ff */
[----:B------:R-:W-:-:S13]  /*26f0*/  ISETP.NE.AND P0, PT, R5, R2, PT ;  /* 0x000000020500720c */ /* 0x000fda0003f05270 */
[----:B------:R-:W-:Y:S05]  /*2700*/  @P0 BRA `(.L_x_65) ;  /* 0x0000000000300947 */ /* 0x000fea0003800000 */
[----:B------:R-:W-:Y:S01]  /*2710*/  R2UR UR4, R0 ;  /* 0x00000000000472ca */ /* 0x000fe200000e0000 */
[----:B------:R-:W-:Y:S01]  /*2720*/  VOTEU.ANY UR5, UPT, PT ;  /* 0x0000000000057886 */ /* 0x000fe200038e0100 */
[----:B------:R-:W2:Y:S01]  /*2730*/  S2R R0, SR_LANEID ;  /* 0x0000000000007919 */ /* 0x000ea20000000000 */
[----:B------:R-:W-:-:S10]  /*2740*/  UFLO.U32 UR5, UR5 ;  /* 0x00000005000572bd */ /* 0x000fd400080e0000 */
[----:B------:R-:W-:-:S06]  /*2750*/  ULOP3.LUT UR4, URZ, UR4, URZ, 0x33, !UPT ;  /* 0x00000004ff047292 */ /* 0x000fcc000f8e33ff */
[----:B------:R-:W-:-:S04]  /*2760*/  IMAD.U32 R2, RZ, RZ, UR4 ;  /* 0x00000004ff027e24 */ /* 0x000fc8000f8e00ff */
[----:B------:R-:W3:Y:S02]  /*2770*/  REDUX UR7, R2 ;  /* 0x00000000020773c4 */ /* 0x000ee40000000000 */
[----:B------:R4:W-:Y:S01]  /*2780*/  UTCATOMSWS.AND URZ, UR4 ;  /* 0x0000000400ff79e3 */ /* 0x0009e20008000000 */
[----:B--2---:R-:W-:Y:S01]  /*2790*/  ISETP.EQ.U32.AND P0, PT, R0, UR5, PT ;  /* 0x0000000500007c0c */ /* 0x004fe2000bf02070 */
[----:B---3--:R-:W-:-:S12]  /*27a0*/  IMAD.U32 R0, RZ, RZ, UR7 ;  /* 0x00000007ff007e24 */ /* 0x008fd8000f8e00ff */
[----:B------:R4:W-:Y:S01]  /*27b0*/  @P0 ATOMS.AND RZ, [UR6], R0 ;  /* 0x00000000ffff098c */ /* 0x0009e2000a800006 */
[----:B------:R-:W-:Y:S05]  /*27c0*/  BRA `(.L_x_63) ;  /* 0x0000000000147947 */ /* 0x000fea0003800000 */
.L_x_65:
[----:B------:R-:W-:-:S07]  /*27d0*/  MOV R2, 0x27f0 ;  /* 0x000027f000027802 */ /* 0x000fce0000000f00 */
[----:B-1----:R-:W-:Y:S05]  /*27e0*/  CALL.REL.NOINC `($__internal_0_$__cuda_sm10x_tcgen05_guardrail_trap_col_being_dealloced_not_returned_by_alloc) ;  /* 0x0000000000447944 */ /* 0x002fea0003c00000 */
[----:B------:R-:W-:Y:S05]  /*27f0*/  BRA `(.L_x_63) ;  /* 0x0000000000087947 */ /* 0x000fea0003800000 */
.L_x_64:
[----:B------:R-:W-:-:S07]  /*2800*/  MOV R2, 0x2820 ;  /* 0x0000282000027802 */ /* 0x000fce0000000f00 */
[----:B-1----:R-:W-:Y:S05]  /*2810*/  CALL.REL.NOINC `($__internal_2_$__cuda_sm10x_tcgen05_guardrail_trap_unallocated_columns_being_dealloced) ;  /* 0x0000000000507944 */ /* 0x002fea0003c00000 */
.L_x_63:
[----:B------:R-:W-:Y:S01]  /*2820*/  NOP ;  /* 0x0000000000007918 */ /* 0x000fe20000000000 */
[----:B----4-:R-:W-:Y:S05]  /*2830*/  EXIT ;  /* 0x000000000000794d */ /* 0x010fea0003800000 */
.L_x_54:
[----:B------:R-:W2:Y:S02]  /*2840*/  SYNCS.PHASECHK.TRANS64.TRYWAIT P0, [UR10+0x6000], RZ ;  /* 0x006000ffff0075a7 */ /* 0x000ea4000800110a */
[----:B--2---:R-:W-:Y:S05]  /*2850*/  @!P0 BRA `(.L_x_54) ;  /* 0xfffffffc00f88947 */ /* 0x004fea000383ffff */
[----:B------:R-:W-:Y:S05]  /*2860*/  BRA `(.L_x_66) ;  /* 0xfffffff000a07947 */ /* 0x000fea000383ffff */
.L_x_56:
[----:B------:R-:W2:Y:S02]  /*2870*/  SYNCS.PHASECHK.TRANS64.TRYWAIT P1, [UR10+0x6010], RZ ;  /* 0x006010ffff0075a7 */ /* 0x000ea4000802110a */
[----:B--2---:R-:W-:Y:S05]  /*2880*/  @!P1 BRA `(.L_x_56) ;  /* 0xfffffffc00f89947 */ /* 0x004fea000383ffff */
[----:B------:R-:W-:Y:S05]  /*2890*/  BRA `(.L_x_67) ;  /* 0xfffffff000fc7947 */ /* 0x000fea000383ffff */
.L_x_57:
[----:B------:R-:W3:Y:S02]  /*28a0*/  SYNCS.PHASECHK.TRANS64.TRYWAIT P0, [UR10+0x6000], R3 ;  /* 0x00600003ff0075a7 */ /* 0x000ee4000800110a */
[----:B---3--:R-:W-:Y:S05]  /*28b0*/  @!P0 BRA `(.L_x_57) ;  /* 0xfffffffc00f88947 */ /* 0x008fea000383ffff */
[----:B------:R-:W-:Y:S05]  /*28c0*/  BRA `(.L_x_68) ;  /* 0xfffffff400747947 */ /* 0x000fea000383ffff */
.L_x_59:
[----:B------:R-:W4:Y:S02]  /*28d0*/  SYNCS.PHASECHK.TRANS64.TRYWAIT P0, [UR10+0x6010], R3 ;  /* 0x00601003ff0075a7 */ /* 0x000f24000800110a */
[----:B----4-:R-:W-:Y:S05]  /*28e0*/  @!P0 BRA `(.L_x_59) ;  /* 0xfffffffc00f88947 */ /* 0x010fea000383ffff */
[----:B------:R-:W-:Y:S05]  /*28f0*/  BRA `(.L_x_69) ;  /* 0xfffffff400c47947 */ /* 0x000fea000383ffff */
        .weak           $__internal_0_$__cuda_sm10x_tcgen05_guardrail_trap_col_being_dealloced_not_returned_by_alloc
        .type           $__internal_0_$__cuda_sm10x_tcgen05_guardrail_trap_col_being_dealloced_not_returned_by_alloc,@function
        .size           $__internal_0_$__cuda_sm10x_tcgen05_guardrail_trap_col_being_dealloced_not_returned_by_alloc,($__internal_1_$__cuda_sm10x_tcgen05_guardrail_trap_phase_invalid_during_alloc - $__internal_0_$__cuda_sm10x_tcgen05_guardrail_trap_col_being_dealloced_not_returned_by_alloc)
$__internal_0_$__cuda_sm10x_tcgen05_guardrail_trap_col_being_dealloced_not_returned_by_alloc:
[----:B------:R-:W-:Y:S05]  /*2900*/  BPT.TRAP 0x1 ;  /* 0x000000040000795c */ /* 0x000fea0000300000 */
[----:B------:R-:W-:-:S04]  /*2910*/  IMAD.MOV.U32 R3, RZ, RZ, 0x0 ;  /* 0x00000000ff037424 */ /* 0x000fc800078e00ff */
[----:B------:R-:W-:Y:S05]  /*2920*/  RET.REL.NODEC R2 `(gluon_tcgen05) ;  /* 0xffffffd402b47950 */ /* 0x000fea0003c3ffff */
        .weak           $__internal_1_$__cuda_sm10x_tcgen05_guardrail_trap_phase_invalid_during_alloc
        .type           $__internal_1_$__cuda_sm10x_tcgen05_guardrail_trap_phase_invalid_during_alloc,@function
        .size           $__internal_1_$__cuda_sm10x_tcgen05_guardrail_trap_phase_invalid_during_alloc,($__internal_2_$__cuda_sm10x_tcgen05_guardrail_trap_unallocated_columns_being_dealloced - $__internal_1_$__cuda_sm10x_tcgen05_guardrail_trap_phase_invalid_during_alloc)
$__internal_1_$__cuda_sm10x_tcgen05_guardrail_trap_phase_invalid_during_alloc:
[----:B------:R-:W-:Y:S05]  /*2930*/  BPT.TRAP 0x1 ;  /* 0x000000040000795c */ /* 0x000fea0000300000 */
[----:B------:R-:W-:-:S04]  /*2940*/  IMAD.MOV.U32 R3, RZ, RZ, 0x0 ;  /* 0x00000000ff037424 */ /* 0x000fc800078e00ff */
[----:B------:R-:W-:Y:S05]  /*2950*/  RET.REL.NODEC R2 `(gluon_tcgen05) ;  /* 0xffffffd402a87950 */ /* 0x000fea0003c3ffff */
        .weak           $__internal_2_$__cuda_sm10x_tcgen05_guardrail_trap_unallocated_columns_being_dealloced
        .type           $__internal_2_$__cuda_sm10x_tcgen05_guardrail_trap_unallocated_columns_being_dealloced,@function
        .size           $__internal_2_$__cuda_sm10x_tcgen05_guardrail_trap_unallocated_columns_being_dealloced,(.L_x_73 - $__internal_2_$__cuda_sm10x_tcgen05_guardrail_trap_unallocated_columns_being_dealloced)
$__internal_2_$__cuda_sm10x_tcgen05_guardrail_trap_unallocated_columns_being_dealloced:
[----:B------:R-:W-:Y:S05]  /*2960*/  BPT.TRAP 0x1 ;  /* 0x000000040000795c */ /* 0x000fea0000300000 */
[----:B------:R-:W-:-:S04]  /*2970*/  IMAD.MOV.U32 R3, RZ, RZ, 0x0 ;  /* 0x00000000ff037424 */ /* 0x000fc800078e00ff */
[----:B------:R-:W-:Y:S05]  /*2980*/  RET.REL.NODEC R2 `(gluon_tcgen05) ;  /* 0xffffffd4029c7950 */ /* 0x000fea0003c3ffff */
.L_x_70:
[----:B------:R-:W-:-:S00]  /*2990*/  BRA `(.L_x_70) ;  /* 0xfffffffc00fc7947 */ /* 0x000fc0000383ffff */
[----:B------:R-:W-:-:S00]  /*29a0*/  NOP ;  /* 0x0000000000007918 */ /* 0x000fc00000000000 */
        /* <DEDUP_REMOVED lines=13> */
.L_x_73:


//--------------------- .nv.shared.gluon_tcgen05  --------------------------
	.section	.nv.shared.gluon_tcgen05,"aw",@nobits
	.sectionflags	@""
	.align	16
	.zero		1024


//--------------------- .nv.shared.reserved.0     --------------------------
	.section	.nv.shared.reserved.0,"aw",@nobits
	.align	8
	.weak		__nv_reservedSMEM_offset_0_alias
	.size		__nv_reservedSMEM_offset_0_alias, 0, 64
	.other		__nv_reservedSMEM_offset_0_alias,@"STO_CUDA_RESERVED_SHARED STV_DEFAULT"
__nv_reservedSMEM_offset_0_alias:
	.zero		0
.nv.shared.reserved.0:
	.zero		64
	.weak		__nv_reservedSMEM_allocation_phase
	.type		__nv_reservedSMEM_allocation_phase,@object
	.size		__nv_reservedSMEM_allocation_phase,(.L_0 - __nv_reservedSMEM_allocation_phase)
__nv_reservedSMEM_allocation_phase:
	.zero		1
.L_0:
	.zero		7
	.weak		__nv_reservedSMEM_devtool_atexit_pc
	.type		__nv_reservedSMEM_devtool_atexit_pc,@object
	.size		__nv_reservedSMEM_devtool_atexit_pc,(__nv_reservedSMEM_allocation_mask - __nv_reservedSMEM_devtool_atexit_pc)
__nv_reservedSMEM_devtool_atexit_pc:
	.zero		8
	.weak		__nv_reservedSMEM_allocation_mask
	.type		__nv_reservedSMEM_allocation_mask,@object
	.size		__nv_reservedSMEM_allocation_mask,(.L_2 - __nv_reservedSMEM_allocation_mask)
__nv_reservedSMEM_allocation_mask:
	.zero		4
.L_2:


//--------------------- .nv.constant0.gluon_tcgen05 --------------------------
	.section	.nv.constant0.gluon_tcgen05,"a",@progbits
	.sectionflags	@""
	.align	4
.nv.constant0.gluon_tcgen05:
	.zero		976


//--------------------- SYMBOLS --------------------------

	.type		.nv.reservedSmem.offset0,@object
	.size		.nv.reservedSmem.offset0,0x4
	.type		.nv.reservedSmem.cap,@object
	.size		.nv.reservedSmem.cap,0x4
